	.target	sm_90a

	.elftype	@"ET_EXEC"


//--------------------- .note.nv.tkinfo           --------------------------
	.section	.note.nv.tkinfo,"",@"SHT_NOTE"
	.sectionflags	@"SHF_NOTE_NV_TKINFO"
	.tkinfo
        /*0018*/ 	.word	0x00000002
        /*0030*/ 	.string	""
        /*0030*/ 	.string	"ptxas"
        /*0030*/ 	.string	"Cuda compilation tools, release 13.0, V13.0.88"
        /*0030*/ 	.string	"Build cuda_13.0.r13.0/compiler.36424714_0"
        /*0030*/ 	.string	"-arch sm_90a -m 64 "



//--------------------- .note.nv.cuinfo           --------------------------
	.section	.note.nv.cuinfo,"",@"SHT_NOTE"
	.sectionflags	@"SHF_NOTE_NV_CUINFO"
        /*0018*/ 	.short	0x0002
        /*001a*/ 	.short	0x005a
        /*001c*/ 	.short	0x0082
	.zero		2


//--------------------- .nv.info                  --------------------------
	.section	.nv.info,"",@"SHT_CUDA_INFO"
	.align	4


	//----- nvinfo : EIATTR_REGCOUNT
	.align		4
        /*0000*/ 	.byte	0x04, 0x2f
        /*0002*/ 	.short	(.L_12 - .L_11)
	.align		4
.L_11:
        /*0004*/ 	.word	index@(_ZN7cutlass13device_kernelINS_4gemm6kernel13GemmUniversalIN4cute5tupleIJiiiiEEENS1_10collective13CollectiveMmaINS1_37MainloopSm90TmaGmmaWarpSpecializedFP8ILi7ENS5_IJNS4_1CILi1EEESB_SB_EEENS1_35KernelTmaWarpSpecializedCooperativeEEENS5_IJNSA_ILi256EEESF_NSA_ILi64EEEEEENS_12float_e5m2_tENS5_IJlSB_lEEESI_SJ_NS4_8TiledMMAINS4_8MMA_AtomIJNS4_4SM904GMMA31MMA_64x256x32_F32E5M2E5M2_SS_TNILNSN_7ScaleInE1ELSP_1EEEEEENS4_6LayoutINS5_IJNSA_ILi2EEESB_SB_EEENS5_IJSB_NSA_ILi0EEESV_EEEEENS5_IJNS4_10UnderscoreESY_SY_EEEEENS4_13SM90_TMA_LOADENS4_14ComposedLayoutINS4_7SwizzleILi2ELi4ELi3EEENS4_18smem_ptr_flag_bitsILi8EEENSS_INS5_IJNSA_ILi8EEESG_EEENS5_IJSG_SB_EEEEEEEvNS4_8identityES11_S1B_vS1C_EENS_8epilogue10collective6detail29Sm90TmaWarpSpecializedAdapterINS1F_15DefaultEpilogueISI_SJ_SJ_NS1E_6thread17LinearCombinationISI_Li1EffLNS1J_9ScaleType4KindE0ELNS_15FloatRoundStyleE2ESI_EENS1_15EpilogueDefaultEEEEEvvEEEEvNT_6ParamsE)
        /*0008*/ 	.word	0x000000a8


	//----- nvinfo : EIATTR_FRAME_SIZE
	.align		4
.L_12:
        /*000c*/ 	.byte	0x04, 0x11
        /*000e*/ 	.short	(.L_14 - .L_13)
	.align		4
.L_13:
        /*0010*/ 	.word	index@(_ZN7cutlass13device_kernelINS_4gemm6kernel13GemmUniversalIN4cute5tupleIJiiiiEEENS1_10collective13CollectiveMmaINS1_37MainloopSm90TmaGmmaWarpSpecializedFP8ILi7ENS5_IJNS4_1CILi1EEESB_SB_EEENS1_35KernelTmaWarpSpecializedCooperativeEEENS5_IJNSA_ILi256EEESF_NSA_ILi64EEEEEENS_12float_e5m2_tENS5_IJlSB_lEEESI_SJ_NS4_8TiledMMAINS4_8MMA_AtomIJNS4_4SM904GMMA31MMA_64x256x32_F32E5M2E5M2_SS_TNILNSN_7ScaleInE1ELSP_1EEEEEENS4_6LayoutINS5_IJNSA_ILi2EEESB_SB_EEENS5_IJSB_NSA_ILi0EEESV_EEEEENS5_IJNS4_10UnderscoreESY_SY_EEEEENS4_13SM90_TMA_LOADENS4_14ComposedLayoutINS4_7SwizzleILi2ELi4ELi3EEENS4_18smem_ptr_flag_bitsILi8EEENSS_INS5_IJNSA_ILi8EEESG_EEENS5_IJSG_SB_EEEEEEEvNS4_8identityES11_S1B_vS1C_EENS_8epilogue10collective6detail29Sm90TmaWarpSpecializedAdapterINS1F_15DefaultEpilogueISI_SJ_SJ_NS1E_6thread17LinearCombinationISI_Li1EffLNS1J_9ScaleType4KindE0ELNS_15FloatRoundStyleE2ESI_EENS1_15EpilogueDefaultEEEEEvvEEEEvNT_6ParamsE)
        /*0014*/ 	.word	0x00000870


	//----- nvinfo : EIATTR_MIN_STACK_SIZE
	.align		4
.L_14:
        /*0018*/ 	.byte	0x04, 0x12
        /*001a*/ 	.short	(.L_16 - .L_15)
	.align		4
.L_15:
        /*001c*/ 	.word	index@(_ZN7cutlass13device_kernelINS_4gemm6kernel13GemmUniversalIN4cute5tupleIJiiiiEEENS1_10collective13CollectiveMmaINS1_37MainloopSm90TmaGmmaWarpSpecializedFP8ILi7ENS5_IJNS4_1CILi1EEESB_SB_EEENS1_35KernelTmaWarpSpecializedCooperativeEEENS5_IJNSA_ILi256EEESF_NSA_ILi64EEEEEENS_12float_e5m2_tENS5_IJlSB_lEEESI_SJ_NS4_8TiledMMAINS4_8MMA_AtomIJNS4_4SM904GMMA31MMA_64x256x32_F32E5M2E5M2_SS_TNILNSN_7ScaleInE1ELSP_1EEEEEENS4_6LayoutINS5_IJNSA_ILi2EEESB_SB_EEENS5_IJSB_NSA_ILi0EEESV_EEEEENS5_IJNS4_10UnderscoreESY_SY_EEEEENS4_13SM90_TMA_LOADENS4_14ComposedLayoutINS4_7SwizzleILi2ELi4ELi3EEENS4_18smem_ptr_flag_bitsILi8EEENSS_INS5_IJNSA_ILi8EEESG_EEENS5_IJSG_SB_EEEEEEEvNS4_8identityES11_S1B_vS1C_EENS_8epilogue10collective6detail29Sm90TmaWarpSpecializedAdapterINS1F_15DefaultEpilogueISI_SJ_SJ_NS1E_6thread17LinearCombinationISI_Li1EffLNS1J_9ScaleType4KindE0ELNS_15FloatRoundStyleE2ESI_EENS1_15EpilogueDefaultEEEEEvvEEEEvNT_6ParamsE)
        /*0020*/ 	.word	0x00000870
.L_16:


//--------------------- .nv.compat                --------------------------
	.section	.nv.compat,"",@"SHT_CUDA_COMPAT_INFO"
	.align	4
        /*0000*/ 	.byte	0x02, 0x09, 0x01, 0x00, 0x02, 0x02, 0x04, 0x00, 0x02, 0x05, 0x05, 0x00, 0x03, 0x07, 0x01, 0x01
        /*0010*/ 	.byte	0x02, 0x03, 0x01, 0x00, 0x02, 0x06, 0x01, 0x00, 0x04, 0x0b, 0x08, 0x00, 0x00, 0x00, 0x00, 0x00
        /*0020*/ 	.byte	0x00, 0x00, 0x00, 0x00


//--------------------- .nv.info._ZN7cutlass13device_kernelINS_4gemm6kernel13GemmUniversalIN4cute5tupleIJiiiiEEENS1_10collective13CollectiveMmaINS1_37MainloopSm90TmaGmmaWarpSpecializedFP8ILi7ENS5_IJNS4_1CILi1EEESB_SB_EEENS1_35KernelTmaWarpSpecializedCooperativeEEENS5_IJNSA_ILi256EEESF_NSA_ILi64EEEEEENS_12float_e5m2_tENS5_IJlSB_lEEESI_SJ_NS4_8TiledMMAINS4_8MMA_AtomIJNS4_4SM904GMMA31MMA_64x256x32_F32E5M2E5M2_SS_TNILNSN_7ScaleInE1ELSP_1EEEEEENS4_6LayoutINS5_IJNSA_ILi2EEESB_SB_EEENS5_IJSB_NSA_ILi0EEESV_EEEEENS5_IJNS4_10UnderscoreESY_SY_EEEEENS4_13SM90_TMA_LOADENS4_14ComposedLayoutINS4_7SwizzleILi2ELi4ELi3EEENS4_18smem_ptr_flag_bitsILi8EEENSS_INS5_IJNSA_ILi8EEESG_EEENS5_IJSG_SB_EEEEEEEvNS4_8identityES11_S1B_vS1C_EENS_8epilogue10collective6detail29Sm90TmaWarpSpecializedAdapterINS1F_15DefaultEpilogueISI_SJ_SJ_NS1E_6thread17LinearCombinationISI_Li1EffLNS1J_9ScaleType4KindE0ELNS_15FloatRoundStyleE2ESI_EENS1_15EpilogueDefaultEEEEEvvEEEEvNT_6ParamsE --------------------------
	.section	.nv.info._ZN7cutlass13device_kernelINS_4gemm6kernel13GemmUniversalIN4cute5tupleIJiiiiEEENS1_10collective13CollectiveMmaINS1_37MainloopSm90TmaGmmaWarpSpecializedFP8ILi7ENS5_IJNS4_1CILi1EEESB_SB_EEENS1_35KernelTmaWarpSpecializedCooperativeEEENS5_IJNSA_ILi256EEESF_NSA_ILi64EEEEEENS_12float_e5m2_tENS5_IJlSB_lEEESI_SJ_NS4_8TiledMMAINS4_8MMA_AtomIJNS4_4SM904GMMA31MMA_64x256x32_F32E5M2E5M2_SS_TNILNSN_7ScaleInE1ELSP_1EEEEEENS4_6LayoutINS5_IJNSA_ILi2EEESB_SB_EEENS5_IJSB_NSA_ILi0EEESV_EEEEENS5_IJNS4_10UnderscoreESY_SY_EEEEENS4_13SM90_TMA_LOADENS4_14ComposedLayoutINS4_7SwizzleILi2ELi4ELi3EEENS4_18smem_ptr_flag_bitsILi8EEENSS_INS5_IJNSA_ILi8EEESG_EEENS5_IJSG_SB_EEEEEEEvNS4_8identityES11_S1B_vS1C_EENS_8epilogue10collective6detail29Sm90TmaWarpSpecializedAdapterINS1F_15DefaultEpilogueISI_SJ_SJ_NS1E_6thread17LinearCombinationISI_Li1EffLNS1J_9ScaleType4KindE0ELNS_15FloatRoundStyleE2ESI_EENS1_15EpilogueDefaultEEEEEvvEEEEvNT_6ParamsE,"",@"SHT_CUDA_INFO"
	.sectionflags	@""
	.align	4


	//----- nvinfo : EIATTR_CUDA_API_VERSION
	.align		4
        /*0000*/ 	.byte	0x04, 0x37
        /*0002*/ 	.short	(.L_18 - .L_17)
.L_17:
        /*0004*/ 	.word	0x00000082


	//----- nvinfo : EIATTR_KPARAM_INFO
	.align		4
.L_18:
        /*0008*/ 	.byte	0x04, 0x17
        /*000a*/ 	.short	(.L_20 - .L_19)
.L_19:
        /*000c*/ 	.word	0x00000000
        /*0010*/ 	.short	0x0000
        /*0012*/ 	.short	0x0070
        /*0014*/ 	.byte	0x00, 0xf0, 0x01, 0x10


	//----- nvinfo : EIATTR_SPARSE_MMA_MASK
	.align		4
.L_20:
        /*0018*/ 	.byte	0x03, 0x50
        /*001a*/ 	.short	0x0000


	//----- nvinfo : EIATTR_MAXREG_COUNT
	.align		4
        /*001c*/ 	.byte	0x03, 0x1b
        /*001e*/ 	.short	0x00a8


	//----- nvinfo : EIATTR_NUM_BARRIERS
	.align		4
        /*0020*/ 	.byte	0x02, 0x4c
        /*0022*/ 	.byte	0x01
	.zero		1


	//----- nvinfo : EIATTR_ANNOTATIONS
	.align		4
        /*0024*/ 	.byte	0x04, 0x55
        /*0026*/ 	.short	(.L_22 - .L_21)


	//   ....[0]....
.L_21:
        /*0028*/ 	.word	0x00000001
        /*002c*/ 	.byte	0xf0, 0x05, 0x00, 0x00, 0x01, 0x00, 0x00, 0x00, 0x10, 0x06, 0x00, 0x00, 0x01, 0x00, 0x00, 0x00
        /* <DEDUP_REMOVED lines=1579> */
        /*62ec*/ 	.byte	0xb0, 0x53, 0x02, 0x00


	//----- nvinfo : EIATTR_MERCURY_ISA_VERSION
	.align		4
.L_22:
        /*62f0*/ 	.byte	0x03, 0x5f
        /*62f2*/ 	.short	0x0101


	//----- nvinfo : EIATTR_INT_WARP_WIDE_INSTR_OFFSETS
	.align		4
        /*62f4*/ 	.byte	0x04, 0x31
        /*62f6*/ 	.short	(.L_24 - .L_23)


	//   ....[0]....
.L_23:
        /*62f8*/ 	.word	0x000004e0


	//   ....[1]....
        /*62fc*/ 	.word	0x00000500


	//   ....[2]....
        /*6300*/ 	.word	0x00000600


	//----- nvinfo : EIATTR_COOP_GROUP_MASK_REGIDS
	.align		4
.L_24:
        /*6304*/ 	.byte	0x04, 0x29
        /*6306*/ 	.short	(.L_26 - .L_25)


	//   ....[0]....
.L_25:
        /*6308*/ 	.word	0xffffffff


	//   ....[1]....
        /*630c*/ 	.word	0xffffffff


	//   ....[2]....
        /*6310*/ 	.word	0xffffffff


	//   ....[3]....
        /*6314*/ 	.word	0xffffffff


	//   ....[4]....
        /*6318*/ 	.word	0xffffffff


	//----- nvinfo : EIATTR_COOP_GROUP_INSTR_OFFSETS
	.align		4
.L_26:
        /*631c*/ 	.byte	0x04, 0x28
        /*631e*/ 	.short	(.L_28 - .L_27)


	//   ....[0]....
.L_27:
        /*6320*/ 	.word	0x00000070


	//   ....[1]....
        /*6324*/ 	.word	0x00000080


	//   ....[2]....
        /*6328*/ 	.word	0x000001a0


	//   ....[3]....
        /*632c*/ 	.word	0x00000420


	//   ....[4]....
        /*6330*/ 	.word	0x00002710


	//----- nvinfo : EIATTR_REG_RECONFIG
	.align		4
.L_28:
        /*6334*/ 	.byte	0x01, 0x54
	.zero		2


	//----- nvinfo : EIATTR_MBARRIER_INSTR_OFFSETS
	.align		4
        /*6338*/ 	.byte	0x04, 0x39
        /*633a*/ 	.short	(.L_30 - .L_29)


	//   ....[0]....
.L_29:
        /*633c*/ 	.word	0x00000320
        /*6340*/ 	.word	0x000000ff
        /*6344*/ 	.word	0x00000000
        /*6348*/ 	.short	0x0100
        /*634a*/ 	.byte	0x09
	.zero		1


	//   ....[1]....
        /*634c*/ 	.word	0x00000330
        /*6350*/ 	.word	0x000000ff
        /*6354*/ 	.word	0x00000038
        /*6358*/ 	.short	0x0100
        /*635a*/ 	.byte	0x09
	.zero		1


	//   ....[2]....
        /*635c*/ 	.word	0x00000340
        /*6360*/ 	.word	0x000000ff
        /*6364*/ 	.word	0x00000008
        /*6368*/ 	.short	0x0100
        /*636a*/ 	.byte	0x09
	.zero		1


	//   ....[3]....
        /*636c*/ 	.word	0x00000350
        /*6370*/ 	.word	0x000000ff
        /*6374*/ 	.word	0x00000040
        /*6378*/ 	.short	0x0100
        /*637a*/ 	.byte	0x09
	.zero		1


	//   ....[4]....
        /*637c*/ 	.word	0x00000360
        /*6380*/ 	.word	0x000000ff
        /*6384*/ 	.word	0x00000010
        /*6388*/ 	.short	0x0100
        /*638a*/ 	.byte	0x09
	.zero		1


	//   ....[5]....
        /*638c*/ 	.word	0x00000370
        /*6390*/ 	.word	0x000000ff
        /*6394*/ 	.word	0x00000048
        /*6398*/ 	.short	0x0100
        /*639a*/ 	.byte	0x09
	.zero		1


	//   ....[6]....
        /*639c*/ 	.word	0x00000380
        /*63a0*/ 	.word	0x000000ff
        /*63a4*/ 	.word	0x00000018
        /*63a8*/ 	.short	0x0100
        /*63aa*/ 	.byte	0x09
	.zero		1


	//   ....[7]....
        /*63ac*/ 	.word	0x00000390
        /*63b0*/ 	.word	0x000000ff
        /*63b4*/ 	.word	0x00000050
        /*63b8*/ 	.short	0x0100
        /*63ba*/ 	.byte	0x09
	.zero		1


	//   ....[8]....
        /*63bc*/ 	.word	0x000003a0
        /*63c0*/ 	.word	0x000000ff
        /*63c4*/ 	.word	0x00000020
        /*63c8*/ 	.short	0x0100
        /*63ca*/ 	.byte	0x09
	.zero		1


	//   ....[9]....
        /*63cc*/ 	.word	0x000003b0
        /*63d0*/ 	.word	0x000000ff
        /*63d4*/ 	.word	0x00000058
        /*63d8*/ 	.short	0x0100
        /*63da*/ 	.byte	0x09
	.zero		1


	//   ....[10]....
        /*63dc*/ 	.word	0x000003c0
        /*63e0*/ 	.word	0x000000ff
        /*63e4*/ 	.word	0x00000028
        /*63e8*/ 	.short	0x0100
        /*63ea*/ 	.byte	0x09
	.zero		1


	//   ....[11]....
        /*63ec*/ 	.word	0x000003d0
        /*63f0*/ 	.word	0x000000ff
        /*63f4*/ 	.word	0x00000060
        /*63f8*/ 	.short	0x0100
        /*63fa*/ 	.byte	0x09
	.zero		1


	//   ....[12]....
        /*63fc*/ 	.word	0x000003e0
        /*6400*/ 	.word	0x000000ff
        /*6404*/ 	.word	0x00000030
        /*6408*/ 	.short	0x0100
        /*640a*/ 	.byte	0x09
	.zero		1


	//   ....[13]....
        /*640c*/ 	.word	0x000003f0
        /*6410*/ 	.word	0x000000ff
        /*6414*/ 	.word	0x00000068
        /*6418*/ 	.short	0x0100
        /*641a*/ 	.byte	0x09
	.zero		1


	//   ....[14]....
        /*641c*/ 	.word	0x00000630
        /*6420*/ 	.word	0x000000ff
        /*6424*/ 	.word	0x00000080
        /*6428*/ 	.short	0x0100
        /*642a*/ 	.byte	0x06
	.zero		1


	//   ....[15]....
        /*642c*/ 	.word	0x00000640
        /*6430*/ 	.word	0x000000ff
        /*6434*/ 	.word	0x00000088
        /*6438*/ 	.short	0x0100
        /*643a*/ 	.byte	0x06
	.zero		1


	//   ....[16]....
        /*643c*/ 	.word	0x00002b20
        /*6440*/ 	.word	0x000000ff
        /*6444*/ 	.word	0x00000000
        /*6448*/ 	.short	0x010a
        /*644a*/ 	.byte	0x06
	.zero		1


	//   ....[17]....
        /*644c*/ 	.word	0x00002b60
        /*6450*/ 	.word	0x000000ff
        /*6454*/ 	.word	0x00000000
        /*6458*/ 	.short	0x010a
        /*645a*/ 	.byte	0x06
	.zero		1


	//   ....[18]....
        /*645c*/ 	.word	0x00006ed0
        /*6460*/ 	.word	0x000000ff
        /*6464*/ 	.word	0x00000000
        /*6468*/ 	.short	0x010a
        /*646a*/ 	.byte	0x10
	.zero		1


	//   ....[19]....
        /*646c*/ 	.word	0x00006f10
        /*6470*/ 	.word	0x000000ff
        /*6474*/ 	.word	0x00000000
        /*6478*/ 	.short	0x010a
        /*647a*/ 	.byte	0x10
	.zero		1


	//   ....[20]....
        /*647c*/ 	.word	0x0000ce50
        /*6480*/ 	.word	0x000000ff
        /*6484*/ 	.word	0x00000000
        /*6488*/ 	.short	0x0101
        /*648a*/ 	.byte	0x08
	.zero		1


	//   ....[21]....
        /*648c*/ 	.word	0x00010910
        /*6490*/ 	.word	0x000000ff
        /*6494*/ 	.word	0x00000000
        /*6498*/ 	.short	0x0101
        /*649a*/ 	.byte	0x06
	.zero		1


	//   ....[22]....
        /*649c*/ 	.word	0x00024440
        /*64a0*/ 	.word	0x00000010
        /*64a4*/ 	.word	0x00000038
        /*64a8*/ 	.short	0x010a
        /*64aa*/ 	.byte	0x3f
	.zero		1


	//   ....[23]....
        /*64ac*/ 	.word	0x000247e0
        /*64b0*/ 	.word	0x00000003
        /*64b4*/ 	.word	0x00000088
        /*64b8*/ 	.short	0x0101
        /*64ba*/ 	.byte	0x3f
	.zero		1


	//   ....[24]....
        /*64bc*/ 	.word	0x00024f40
        /*64c0*/ 	.word	0x00000003
        /*64c4*/ 	.word	0x00000000
        /*64c8*/ 	.short	0x010a
        /*64ca*/ 	.byte	0x3f
	.zero		1


	//   ....[25]....
        /*64cc*/ 	.word	0x00024fd0
        /*64d0*/ 	.word	0x00000003
        /*64d4*/ 	.word	0x00000000
        /*64d8*/ 	.short	0x010a
        /*64da*/ 	.byte	0x3f
	.zero		1


	//   ....[26]....
        /*64dc*/ 	.word	0x00025060
        /*64e0*/ 	.word	0x00000003
        /*64e4*/ 	.word	0x00000000
        /*64e8*/ 	.short	0x010a
        /*64ea*/ 	.byte	0x3f
	.zero		1


	//   ....[27]....
        /*64ec*/ 	.word	0x000250f0
        /*64f0*/ 	.word	0x00000003
        /*64f4*/ 	.word	0x00000000
        /*64f8*/ 	.short	0x010a
        /*64fa*/ 	.byte	0x3f
	.zero		1


	//   ....[28]....
        /*64fc*/ 	.word	0x00025180
        /*6500*/ 	.word	0x00000003
        /*6504*/ 	.word	0x00000000
        /*6508*/ 	.short	0x010a
        /*650a*/ 	.byte	0x3f
	.zero		1


	//   ....[29]....
        /*650c*/ 	.word	0x00025210
        /*6510*/ 	.word	0x00000003
        /*6514*/ 	.word	0x00000000
        /*6518*/ 	.short	0x010a
        /*651a*/ 	.byte	0x3f
	.zero		1


	//   ....[30]....
        /*651c*/ 	.word	0x000252a0
        /*6520*/ 	.word	0x00000003
        /*6524*/ 	.word	0x00000000
        /*6528*/ 	.short	0x010a
        /*652a*/ 	.byte	0x3f
	.zero		1


	//   ....[31]....
        /*652c*/ 	.word	0x00025310
        /*6530*/ 	.word	0x00000003
        /*6534*/ 	.word	0x00000000
        /*6538*/ 	.short	0x010a
        /*653a*/ 	.byte	0x3f
	.zero		1


	//   ....[32]....
        /*653c*/ 	.word	0x00025380
        /*6540*/ 	.word	0x00000000
        /*6544*/ 	.word	0x00000000
        /*6548*/ 	.short	0x010a
        /*654a*/ 	.byte	0x3f
	.zero		1


	//   ....[33]....
        /*654c*/ 	.word	0x00025460
        /*6550*/ 	.word	0x00000010
        /*6554*/ 	.word	0x00000038
        /*6558*/ 	.short	0x010a
        /*655a*/ 	.byte	0x3f
	.zero		1


	//   ....[34]....
        /*655c*/ 	.word	0x00025540
        /*6560*/ 	.word	0x00000003
        /*6564*/ 	.word	0x00000000
        /*6568*/ 	.short	0x010a
        /*656a*/ 	.byte	0x3f
	.zero		1


	//   ....[35]....
        /*656c*/ 	.word	0x00025590
        /*6570*/ 	.word	0x00000003
        /*6574*/ 	.word	0x00000000
        /*6578*/ 	.short	0x010a
        /*657a*/ 	.byte	0x3f
	.zero		1


	//   ....[36]....
        /*657c*/ 	.word	0x000255e0
        /*6580*/ 	.word	0x00000003
        /*6584*/ 	.word	0x00000000
        /*6588*/ 	.short	0x010a
        /*658a*/ 	.byte	0x3f
	.zero		1


	//   ....[37]....
        /*658c*/ 	.word	0x00025630
        /*6590*/ 	.word	0x00000003
        /*6594*/ 	.word	0x00000000
        /*6598*/ 	.short	0x010a
        /*659a*/ 	.byte	0x3f
	.zero		1


	//   ....[38]....
        /*659c*/ 	.word	0x00025680
        /*65a0*/ 	.word	0x00000003
        /*65a4*/ 	.word	0x00000000
        /*65a8*/ 	.short	0x010a
        /*65aa*/ 	.byte	0x3f
	.zero		1


	//   ....[39]....
        /*65ac*/ 	.word	0x000256d0
        /*65b0*/ 	.word	0x00000003
        /*65b4*/ 	.word	0x00000000
        /*65b8*/ 	.short	0x010a
        /*65ba*/ 	.byte	0x3f
	.zero		1


	//----- nvinfo : EIATTR_NUM_MBARRIERS
	.align		4
.L_30:
        /*65bc*/ 	.byte	0x03, 0x38
        /*65be*/ 	.short	0x0010


	//----- nvinfo : EIATTR_EXIT_INSTR_OFFSETS
	.align		4
        /*65c0*/ 	.byte	0x04, 0x1c
        /*65c2*/ 	.short	(.L_32 - .L_31)


	//   ....[0]....
.L_31:
        /*65c4*/ 	.word	0x000006a0


	//   ....[1]....
        /*65c8*/ 	.word	0x00001000


	//   ....[2]....
        /*65cc*/ 	.word	0x00023a70


	//   ....[3]....
        /*65d0*/ 	.word	0x000240d0


	//   ....[4]....
        /*65d4*/ 	.word	0x000252f0


	//----- nvinfo : EIATTR_MAX_THREADS
	.align		4
.L_32:
        /*65d8*/ 	.byte	0x04, 0x05
        /*65da*/ 	.short	(.L_34 - .L_33)
.L_33:
        /*65dc*/ 	.word	0x00000180
        /*65e0*/ 	.word	0x00000001
        /*65e4*/ 	.word	0x00000001


	//----- nvinfo : EIATTR_CRS_STACK_SIZE
	.align		4
.L_34:
        /*65e8*/ 	.byte	0x04, 0x1e
        /*65ea*/ 	.short	(.L_36 - .L_35)
.L_35:
        /*65ec*/ 	.word	0x00000000


	//----- nvinfo : EIATTR_CBANK_PARAM_SIZE
	.align		4
.L_36:
        /*65f0*/ 	.byte	0x03, 0x19
        /*65f2*/ 	.short	0x0470


	//----- nvinfo : EIATTR_PARAM_CBANK
	.align		4
        /*65f4*/ 	.byte	0x04, 0x0a
        /*65f6*/ 	.short	(.L_38 - .L_37)
	.align		4
.L_37:
        /*65f8*/ 	.word	index@(.nv.constant0._ZN7cutlass13device_kernelINS_4gemm6kernel13GemmUniversalIN4cute5tupleIJiiiiEEENS1_10collective13CollectiveMmaINS1_37MainloopSm90TmaGmmaWarpSpecializedFP8ILi7ENS5_IJNS4_1CILi1EEESB_SB_EEENS1_35KernelTmaWarpSpecializedCooperativeEEENS5_IJNSA_ILi256EEESF_NSA_ILi64EEEEEENS_12float_e5m2_tENS5_IJlSB_lEEESI_SJ_NS4_8TiledMMAINS4_8MMA_AtomIJNS4_4SM904GMMA31MMA_64x256x32_F32E5M2E5M2_SS_TNILNSN_7ScaleInE1ELSP_1EEEEEENS4_6LayoutINS5_IJNSA_ILi2EEESB_SB_EEENS5_IJSB_NSA_ILi0EEESV_EEEEENS5_IJNS4_10UnderscoreESY_SY_EEEEENS4_13SM90_TMA_LOADENS4_14ComposedLayoutINS4_7SwizzleILi2ELi4ELi3EEENS4_18smem_ptr_flag_bitsILi8EEENSS_INS5_IJNSA_ILi8EEESG_EEENS5_IJSG_SB_EEEEEEEvNS4_8identityES11_S1B_vS1C_EENS_8epilogue10collective6detail29Sm90TmaWarpSpecializedAdapterINS1F_15DefaultEpilogueISI_SJ_SJ_NS1E_6thread17LinearCombinationISI_Li1EffLNS1J_9ScaleType4KindE0ELNS_15FloatRoundStyleE2ESI_EENS1_15EpilogueDefaultEEEEEvvEEEEvNT_6ParamsE)
        /*65fc*/ 	.short	0x0210
        /*65fe*/ 	.short	0x0470


	//----- nvinfo : EIATTR_SW_WAR
	.align		4
.L_38:
        /*6600*/ 	.byte	0x04, 0x36
        /*6602*/ 	.short	(.L_40 - .L_39)
.L_39:
        /*6604*/ 	.word	0x00000008
.L_40:


//--------------------- .nv.callgraph             --------------------------
	.section	.nv.callgraph,"",@"SHT_CUDA_CALLGRAPH"
	.align	4
	.sectionentsize	8
	.align		4
        /*0000*/ 	.word	0x00000000
	.align		4
        /*0004*/ 	.word	0xffffffff
	.align		4
        /*0008*/ 	.word	0x00000000
	.align		4
        /*000c*/ 	.word	0xfffffffe
	.align		4
        /*0010*/ 	.word	0x00000000
	.align		4
        /*0014*/ 	.word	0xfffffffd
	.align		4
        /*0018*/ 	.word	0x00000000
	.align		4
        /*001c*/ 	.word	0xfffffffc


//--------------------- .nv.constant4             --------------------------
	.section	.nv.constant4,"a",@progbits
	.align	8
	.align		8
.nv.constant4:
        /*0000*/ 	.dword	_ZN39_INTERNAL_54568369_4_k_cu_a46bfc54_43004cuda3std3__45__cpo5beginE
	.align		8
        /*0008*/ 	.dword	_ZN39_INTERNAL_54568369_4_k_cu_a46bfc54_43004cuda3std3__45__cpo3endE
	.align		8
        /*0010*/ 	.dword	_ZN39_INTERNAL_54568369_4_k_cu_a46bfc54_43004cuda3std3__45__cpo6cbeginE
	.align		8
        /*0018*/ 	.dword	_ZN39_INTERNAL_54568369_4_k_cu_a46bfc54_43004cuda3std3__45__cpo4cendE
	.align		8
        /*0020*/ 	.dword	_ZN39_INTERNAL_54568369_4_k_cu_a46bfc54_43004cuda3std3__441_GLOBAL__N__54568369_4_k_cu_a46bfc54_43006ignoreE
	.align		8
        /*0028*/ 	.dword	_ZN39_INTERNAL_54568369_4_k_cu_a46bfc54_43004cuda3std3__419piecewise_constructE
	.align		8
        /*0030*/ 	.dword	_ZN39_INTERNAL_54568369_4_k_cu_a46bfc54_43004cuda3std3__48in_placeE
	.align		8
        /*0038*/ 	.dword	_ZN39_INTERNAL_54568369_4_k_cu_a46bfc54_43004cuda3std6ranges3__45__cpo4swapE
	.align		8
        /*0040*/ 	.dword	_ZN39_INTERNAL_54568369_4_k_cu_a46bfc54_43004cuda3std6ranges3__45__cpo9iter_moveE
	.align		8
        /*0048*/ 	.dword	_ZN39_INTERNAL_54568369_4_k_cu_a46bfc54_43004cute7productE
	.align		8
        /*0050*/ 	.dword	_ZN39_INTERNAL_54568369_4_k_cu_a46bfc54_43004cute1_E


//--------------------- .text._ZN7cutlass13device_kernelINS_4gemm6kernel13GemmUniversalIN4cute5tupleIJiiiiEEENS1_10collective13CollectiveMmaINS1_37MainloopSm90TmaGmmaWarpSpecializedFP8ILi7ENS5_IJNS4_1CILi1EEESB_SB_EEENS1_35KernelTmaWarpSpecializedCooperativeEEENS5_IJNSA_ILi256EEESF_NSA_ILi64EEEEEENS_12float_e5m2_tENS5_IJlSB_lEEESI_SJ_NS4_8TiledMMAINS4_8MMA_AtomIJNS4_4SM904GMMA31MMA_64x256x32_F32E5M2E5M2_SS_TNILNSN_7ScaleInE1ELSP_1EEEEEENS4_6LayoutINS5_IJNSA_ILi2EEESB_SB_EEENS5_IJSB_NSA_ILi0EEESV_EEEEENS5_IJNS4_10UnderscoreESY_SY_EEEEENS4_13SM90_TMA_LOADENS4_14ComposedLayoutINS4_7SwizzleILi2ELi4ELi3EEENS4_18smem_ptr_flag_bitsILi8EEENSS_INS5_IJNSA_ILi8EEESG_EEENS5_IJSG_SB_EEEEEEEvNS4_8identityES11_S1B_vS1C_EENS_8epilogue10collective6detail29Sm90TmaWarpSpecializedAdapterINS1F_15DefaultEpilogueISI_SJ_SJ_NS1E_6thread17LinearCombinationISI_Li1EffLNS1J_9ScaleType4KindE0ELNS_15FloatRoundStyleE2ESI_EENS1_15EpilogueDefaultEEEEEvvEEEEvNT_6ParamsE --------------------------
	.section	.text._ZN7cutlass13device_kernelINS_4gemm6kernel13GemmUniversalIN4cute5tupleIJiiiiEEENS1_10collective13CollectiveMmaINS1_37MainloopSm90TmaGmmaWarpSpecializedFP8ILi7ENS5_IJNS4_1CILi1EEESB_SB_EEENS1_35KernelTmaWarpSpecializedCooperativeEEENS5_IJNSA_ILi256EEESF_NSA_ILi64EEEEEENS_12float_e5m2_tENS5_IJlSB_lEEESI_SJ_NS4_8TiledMMAINS4_8MMA_AtomIJNS4_4SM904GMMA31MMA_64x256x32_F32E5M2E5M2_SS_TNILNSN_7ScaleInE1ELSP_1EEEEEENS4_6LayoutINS5_IJNSA_ILi2EEESB_SB_EEENS5_IJSB_NSA_ILi0EEESV_EEEEENS5_IJNS4_10UnderscoreESY_SY_EEEEENS4_13SM90_TMA_LOADENS4_14ComposedLayoutINS4_7SwizzleILi2ELi4ELi3EEENS4_18smem_ptr_flag_bitsILi8EEENSS_INS5_IJNSA_ILi8EEESG_EEENS5_IJSG_SB_EEEEEEEvNS4_8identityES11_S1B_vS1C_EENS_8epilogue10collective6detail29Sm90TmaWarpSpecializedAdapterINS1F_15DefaultEpilogueISI_SJ_SJ_NS1E_6thread17LinearCombinationISI_Li1EffLNS1J_9ScaleType4KindE0ELNS_15FloatRoundStyleE2ESI_EENS1_15EpilogueDefaultEEEEEvvEEEEvNT_6ParamsE,"ax",@progbits
	.align	128
.text._ZN7cutlass13device_kernelINS_4gemm6kernel13GemmUniversalIN4cute5tupleIJiiiiEEENS1_10collective13CollectiveMmaINS1_37MainloopSm90TmaGmmaWarpSpecializedFP8ILi7ENS5_IJNS4_1CILi1EEESB_SB_EEENS1_35KernelTmaWarpSpecializedCooperativeEEENS5_IJNSA_ILi256EEESF_NSA_ILi64EEEEEENS_12float_e5m2_tENS5_IJlSB_lEEESI_SJ_NS4_8TiledMMAINS4_8MMA_AtomIJNS4_4SM904GMMA31MMA_64x256x32_F32E5M2E5M2_SS_TNILNSN_7ScaleInE1ELSP_1EEEEEENS4_6LayoutINS5_IJNSA_ILi2EEESB_SB_EEENS5_IJSB_NSA_ILi0EEESV_EEEEENS5_IJNS4_10UnderscoreESY_SY_EEEEENS4_13SM90_TMA_LOADENS4_14ComposedLayoutINS4_7SwizzleILi2ELi4ELi3EEENS4_18smem_ptr_flag_bitsILi8EEENSS_INS5_IJNSA_ILi8EEESG_EEENS5_IJSG_SB_EEEEEEEvNS4_8identityES11_S1B_vS1C_EENS_8epilogue10collective6detail29Sm90TmaWarpSpecializedAdapterINS1F_15DefaultEpilogueISI_SJ_SJ_NS1E_6thread17LinearCombinationISI_Li1EffLNS1J_9ScaleType4KindE0ELNS_15FloatRoundStyleE2ESI_EENS1_15EpilogueDefaultEEEEEvvEEEEvNT_6ParamsE:
        .type           _ZN7cutlass13device_kernelINS_4gemm6kernel13GemmUniversalIN4cute5tupleIJiiiiEEENS1_10collective13CollectiveMmaINS1_37MainloopSm90TmaGmmaWarpSpecializedFP8ILi7ENS5_IJNS4_1CILi1EEESB_SB_EEENS1_35KernelTmaWarpSpecializedCooperativeEEENS5_IJNSA_ILi256EEESF_NSA_ILi64EEEEEENS_12float_e5m2_tENS5_IJlSB_lEEESI_SJ_NS4_8TiledMMAINS4_8MMA_AtomIJNS4_4SM904GMMA31MMA_64x256x32_F32E5M2E5M2_SS_TNILNSN_7ScaleInE1ELSP_1EEEEEENS4_6LayoutINS5_IJNSA_ILi2EEESB_SB_EEENS5_IJSB_NSA_ILi0EEESV_EEEEENS5_IJNS4_10UnderscoreESY_SY_EEEEENS4_13SM90_TMA_LOADENS4_14ComposedLayoutINS4_7SwizzleILi2ELi4ELi3EEENS4_18smem_ptr_flag_bitsILi8EEENSS_INS5_IJNSA_ILi8EEESG_EEENS5_IJSG_SB_EEEEEEEvNS4_8identityES11_S1B_vS1C_EENS_8epilogue10collective6detail29Sm90TmaWarpSpecializedAdapterINS1F_15DefaultEpilogueISI_SJ_SJ_NS1E_6thread17LinearCombinationISI_Li1EffLNS1J_9ScaleType4KindE0ELNS_15FloatRoundStyleE2ESI_EENS1_15EpilogueDefaultEEEEEvvEEEEvNT_6ParamsE,@function
        .size           _ZN7cutlass13device_kernelINS_4gemm6kernel13GemmUniversalIN4cute5tupleIJiiiiEEENS1_10collective13CollectiveMmaINS1_37MainloopSm90TmaGmmaWarpSpecializedFP8ILi7ENS5_IJNS4_1CILi1EEESB_SB_EEENS1_35KernelTmaWarpSpecializedCooperativeEEENS5_IJNSA_ILi256EEESF_NSA_ILi64EEEEEENS_12float_e5m2_tENS5_IJlSB_lEEESI_SJ_NS4_8TiledMMAINS4_8MMA_AtomIJNS4_4SM904GMMA31MMA_64x256x32_F32E5M2E5M2_SS_TNILNSN_7ScaleInE1ELSP_1EEEEEENS4_6LayoutINS5_IJNSA_ILi2EEESB_SB_EEENS5_IJSB_NSA_ILi0EEESV_EEEEENS5_IJNS4_10UnderscoreESY_SY_EEEEENS4_13SM90_TMA_LOADENS4_14ComposedLayoutINS4_7SwizzleILi2ELi4ELi3EEENS4_18smem_ptr_flag_bitsILi8EEENSS_INS5_IJNSA_ILi8EEESG_EEENS5_IJSG_SB_EEEEEEEvNS4_8identityES11_S1B_vS1C_EENS_8epilogue10collective6detail29Sm90TmaWarpSpecializedAdapterINS1F_15DefaultEpilogueISI_SJ_SJ_NS1E_6thread17LinearCombinationISI_Li1EffLNS1J_9ScaleType4KindE0ELNS_15FloatRoundStyleE2ESI_EENS1_15EpilogueDefaultEEEEEvvEEEEvNT_6ParamsE,(.L_x_591 - _ZN7cutlass13device_kernelINS_4gemm6kernel13GemmUniversalIN4cute5tupleIJiiiiEEENS1_10collective13CollectiveMmaINS1_37MainloopSm90TmaGmmaWarpSpecializedFP8ILi7ENS5_IJNS4_1CILi1EEESB_SB_EEENS1_35KernelTmaWarpSpecializedCooperativeEEENS5_IJNSA_ILi256EEESF_NSA_ILi64EEEEEENS_12float_e5m2_tENS5_IJlSB_lEEESI_SJ_NS4_8TiledMMAINS4_8MMA_AtomIJNS4_4SM904GMMA31MMA_64x256x32_F32E5M2E5M2_SS_TNILNSN_7ScaleInE1ELSP_1EEEEEENS4_6LayoutINS5_IJNSA_ILi2EEESB_SB_EEENS5_IJSB_NSA_ILi0EEESV_EEEEENS5_IJNS4_10UnderscoreESY_SY_EEEEENS4_13SM90_TMA_LOADENS4_14ComposedLayoutINS4_7SwizzleILi2ELi4ELi3EEENS4_18smem_ptr_flag_bitsILi8EEENSS_INS5_IJNSA_ILi8EEESG_EEENS5_IJSG_SB_EEEEEEEvNS4_8identityES11_S1B_vS1C_EENS_8epilogue10collective6detail29Sm90TmaWarpSpecializedAdapterINS1F_15DefaultEpilogueISI_SJ_SJ_NS1E_6thread17LinearCombinationISI_Li1EffLNS1J_9ScaleType4KindE0ELNS_15FloatRoundStyleE2ESI_EENS1_15EpilogueDefaultEEEEEvvEEEEvNT_6ParamsE)
        .other          _ZN7cutlass13device_kernelINS_4gemm6kernel13GemmUniversalIN4cute5tupleIJiiiiEEENS1_10collective13CollectiveMmaINS1_37MainloopSm90TmaGmmaWarpSpecializedFP8ILi7ENS5_IJNS4_1CILi1EEESB_SB_EEENS1_35KernelTmaWarpSpecializedCooperativeEEENS5_IJNSA_ILi256EEESF_NSA_ILi64EEEEEENS_12float_e5m2_tENS5_IJlSB_lEEESI_SJ_NS4_8TiledMMAINS4_8MMA_AtomIJNS4_4SM904GMMA31MMA_64x256x32_F32E5M2E5M2_SS_TNILNSN_7ScaleInE1ELSP_1EEEEEENS4_6LayoutINS5_IJNSA_ILi2EEESB_SB_EEENS5_IJSB_NSA_ILi0EEESV_EEEEENS5_IJNS4_10UnderscoreESY_SY_EEEEENS4_13SM90_TMA_LOADENS4_14ComposedLayoutINS4_7SwizzleILi2ELi4ELi3EEENS4_18smem_ptr_flag_bitsILi8EEENSS_INS5_IJNSA_ILi8EEESG_EEENS5_IJSG_SB_EEEEEEEvNS4_8identityES11_S1B_vS1C_EENS_8epilogue10collective6detail29Sm90TmaWarpSpecializedAdapterINS1F_15DefaultEpilogueISI_SJ_SJ_NS1E_6thread17LinearCombinationISI_Li1EffLNS1J_9ScaleType4KindE0ELNS_15FloatRoundStyleE2ESI_EENS1_15EpilogueDefaultEEEEEvvEEEEvNT_6ParamsE,@"STO_CUDA_ENTRY STV_DEFAULT"
_ZN7cutlass13device_kernelINS_4gemm6kernel13GemmUniversalIN4cute5tupleIJiiiiEEENS1_10collective13CollectiveMmaINS1_37MainloopSm90TmaGmmaWarpSpecializedFP8ILi7ENS5_IJNS4_1CILi1EEESB_SB_EEENS1_35KernelTmaWarpSpecializedCooperativeEEENS5_IJNSA_ILi256EEESF_NSA_ILi64EEEEEENS_12float_e5m2_tENS5_IJlSB_lEEESI_SJ_NS4_8TiledMMAINS4_8MMA_AtomIJNS4_4SM904GMMA31MMA_64x256x32_F32E5M2E5M2_SS_TNILNSN_7ScaleInE1ELSP_1EEEEEENS4_6LayoutINS5_IJNSA_ILi2EEESB_SB_EEENS5_IJSB_NSA_ILi0EEESV_EEEEENS5_IJNS4_10UnderscoreESY_SY_EEEEENS4_13SM90_TMA_LOADENS4_14ComposedLayoutINS4_7SwizzleILi2ELi4ELi3EEENS4_18smem_ptr_flag_bitsILi8EEENSS_INS5_IJNSA_ILi8EEESG_EEENS5_IJSG_SB_EEEEEEEvNS4_8identityES11_S1B_vS1C_EENS_8epilogue10collective6detail29Sm90TmaWarpSpecializedAdapterINS1F_15DefaultEpilogueISI_SJ_SJ_NS1E_6thread17LinearCombinationISI_Li1EffLNS1J_9ScaleType4KindE0ELNS_15FloatRoundStyleE2ESI_EENS1_15EpilogueDefaultEEEEEvvEEEEvNT_6ParamsE:
[----:B------:R-:W0:Y:S02]  /*0000*/  LDC R1, c[0x0][0x28] ;  /* 0x00000a00ff017b82 */ /* 0x000e240000000800 */
[----:B0-----:R-:W-:Y:S01]  /*0010*/  VIADD R1, R1, 0xfffff790 ;  /* 0xfffff79001017836 */ /* 0x001fe20000000000 */
[----:B------:R-:W0:Y:S01]  /*0020*/  S2R R2, SR_TID.X ;  /* 0x0000000000027919 */ /* 0x000e220000002100 */
[----:B------:R-:W-:Y:S01]  /*0030*/  ELECT P0, URZ, PT ;  /* 0x00000000003f782f */ /* 0x000fe20003800000 */
[----:B------:R-:W-:Y:S01]  /*0040*/  BSSY B0, `(.L_x_0) ;  /* 0x0000015000007945 */ /* 0x000fe20003800000 */
[--C-:B0-----:R-:W-:Y:S02]  /*0050*/  SHF.R.U32.HI R0, RZ, 0x5, R2.reuse ;  /* 0x00000005ff007819 */ /* 0x101fe40000011602 */
[----:B------:R-:W-:-:S03]  /*0060*/  SHF.R.U32.HI R2, RZ, 0x7, R2 ;  /* 0x00000007ff027819 */ /* 0x000fc60000011602 */
[----:B------:R-:W0:Y:S04]  /*0070*/  SHFL.IDX PT, R3, R0, RZ, 0x1f ;  /* 0x00001fff00037589 */ /* 0x000e2800000e0000 */
[----:B------:R-:W1:Y:S01]  /*0080*/  SHFL.IDX PT, R2, R2, RZ, 0x1f ;  /* 0x00001fff02027589 */ /* 0x000e6200000e0000 */
[----:B0-----:R-:W-:Y:S02]  /*0090*/  R2UR UR4, R3 ;  /* 0x00000000030472ca */ /* 0x001fe400000e0000 */
[----:B-1----:R-:W-:-:S11]  /*00a0*/  R2UR UR6, R2 ;  /* 0x00000000020672ca */ /* 0x002fd600000e0000 */
[----:B------:R-:W-:Y:S02]  /*00b0*/  USHF.R.S32.HI UR5, URZ, 0x1f, UR4 ;  /* 0x0000001f3f057899 */ /* 0x000fe40008011404 */
[----:B------:R-:W-:Y:S02]  /*00c0*/  ISETP.NE.OR P0, PT, RZ, UR4, !P0 ;  /* 0x00000004ff007c0c */ /* 0x000fe4000c705670 */
[----:B------:R-:W-:-:S04]  /*00d0*/  ULEA.HI UR5, UR5, UR4, URZ, 0x2 ;  /* 0x0000000405057291 */ /* 0x000fc8000f8f103f */
[----:B------:R-:W-:-:S04]  /*00e0*/  ULOP3.LUT UR5, UR5, 0xfffffffc, URZ, 0xc0, !UPT ;  /* 0xfffffffc05057892 */ /* 0x000fc8000f8ec03f */
[----:B------:R-:W-:-:S03]  /*00f0*/  UIADD3 UR8, UR4, -UR5, URZ ;  /* 0x8000000504087290 */ /* 0x000fc6000fffe03f */
[----:B------:R-:W-:Y:S09]  /*0100*/  @P0 BRA `(.L_x_1) ;  /* 0x0000000000200947 */ /* 0x000ff20003800000 */
[----:B------:R-:W-:Y:S02]  /*0110*/  ULDC.64 UR4, c[0x0][0x198] ;  /* 0x0000660000047ab9 */ /* 0x000fe40000000a00 */
[----:B------:R-:W-:Y:S02]  /*0120*/  UIADD3 UR10, UP0, UR4, 0xf0, URZ ;  /* 0x000000f0040a7890 */ /* 0x000fe4000ff1e03f */
[----:B------:R-:W-:Y:S02]  /*0130*/  UIADD3 UR4, UP1, UR4, 0x1f0, URZ ;  /* 0x000001f004047890 */ /* 0x000fe4000ff3e03f */
[----:B------:R-:W-:Y:S02]  /*0140*/  UIADD3.X UR11, URZ, UR5, URZ, UP0, !UPT ;  /* 0x000000053f0b7290 */ /* 0x000fe400087fe43f */
[----:B------:R-:W-:-:S07]  /*0150*/  UIADD3.X UR5, URZ, UR5, URZ, UP1, !UPT ;  /* 0x000000053f057290 */ /* 0x000fce0008ffe43f */
[----:B------:R0:W-:Y:S02]  /*0160*/  UTMACCTL.PF [UR10] ;  /* 0x000000000a0079b9 */ /* 0x0001e40008040000 */
[----:B------:R0:W-:Y:S02]  /*0170*/  UTMACCTL.PF [UR4] ;  /* 0x00000000040079b9 */ /* 0x0001e40008040000 */
[----:B0-----:R-:W-:Y:S01]  /*0180*/  NOP ;  /* 0x0000000000007918 */ /* 0x001fe20000000000 */
.L_x_1:
[----:B------:R-:W-:Y:S05]  /*0190*/  BSYNC B0 ;  /* 0x0000000000007941 */ /* 0x000fea0003800000 */
.L_x_0:
[----:B------:R-:W0:Y:S01]  /*01a0*/  SHFL.IDX PT, R2, R0, RZ, 0x1f ;  /* 0x00001fff00027589 */ /* 0x000e2200000e0000 */
[----:B------:R-:W-:Y:S01]  /*01b0*/  UISETP.NE.AND UP0, UPT, UR8, 0x3, UPT ;  /* 0x000000030800788c */ /* 0x000fe2000bf05270 */
[----:B------:R-:W-:Y:S01]  /*01c0*/  ISETP.NE.AND P1, PT, RZ, UR6, PT ;  /* 0x00000006ff007c0c */ /* 0x000fe2000bf25270 */
[----:B------:R-:W-:Y:S02]  /*01d0*/  UIADD3 UR10, UR6, -0x1, URZ ;  /* 0xffffffff060a7890 */ /* 0x000fe4000fffe03f */
[----:B------:R-:W-:Y:S02]  /*01e0*/  UISETP.EQ.OR UP0, UPT, UR8, URZ, !UP0 ;  /* 0x0000003f0800728c */ /* 0x000fe4000c702670 */
[----:B------:R-:W-:Y:S02]  /*01f0*/  UISETP.GE.U32.AND UP1, UPT, UR10, 0x2, UPT ;  /* 0x000000020a00788c */ /* 0x000fe4000bf26070 */
[----:B------:R-:W-:-:S04]  /*0200*/  UISETP.EQ.AND UP0, UPT, UR6, URZ, UP0 ;  /* 0x0000003f0600728c */ /* 0x000fc80008702270 */
[----:B------:R-:W-:-:S04]  /*0210*/  USEL UR13, URZ, 0x1, !UP0 ;  /* 0x000000013f0d7887 */ /* 0x000fc8000c000000 */
[----:B------:R-:W-:Y:S01]  /*0220*/  USEL UR13, UR13, 0x2, UP1 ;  /* 0x000000020d0d7887 */ /* 0x000fe20008800000 */
[----:B0-----:R-:W-:-:S13]  /*0230*/  ISETP.NE.AND P0, PT, R2, RZ, PT ;  /* 0x000000ff0200720c */ /* 0x001fda0003f05270 */
[----:B------:R-:W-:Y:S05]  /*0240*/  @P0 BRA `(.L_x_2) ;  /* 0x0000000000700947 */ /* 0x000fea0003800000 */
[----:B------:R-:W0:Y:S01]  /*0250*/  S2UR UR9, SR_CgaCtaId ;  /* 0x00000000000979c3 */ /* 0x000e220000008800 */
[----:B------:R-:W-:Y:S01]  /*0260*/  UMOV UR4, 0x400 ;  /* 0x0000040000047882 */ /* 0x000fe20000000000 */
[----:B------:R-:W-:Y:S01]  /*0270*/  UMOV UR5, 0x1 ;  /* 0x0000000100057882 */ /* 0x000fe20000000000 */
[----:B------:R-:W-:Y:S01]  /*0280*/  UMOV UR6, 0x100 ;  /* 0x0000010000067882 */ /* 0x000fe20000000000 */
[----:B------:R-:W-:Y:S01]  /*0290*/  ELECT P0, URZ, PT ;  /* 0x00000000003f782f */ /* 0x000fe20003800000 */
[----:B------:R-:W-:-:S04]  /*02a0*/  UIADD3 UR6, -UR6, 0x100000, URZ ;  /* 0x0010000006067890 */ /* 0x000fc8000fffe13f */
[----:B------:R-:W-:Y:S02]  /*02b0*/  USHF.L.U32 UR7, UR6, 0xb, URZ ;  /* 0x0000000b06077899 */ /* 0x000fe4000800063f */
[----:B------:R-:W-:Y:S02]  /*02c0*/  USHF.L.U32 UR6, UR6, 0x1, URZ ;  /* 0x0000000106067899 */ /* 0x000fe4000800063f */
[----:B0-----:R-:W-:Y:S02]  /*02d0*/  ULEA UR9, UR9, UR4, 0x18 ;  /* 0x0000000409097291 */ /* 0x001fe4000f8ec03f */
[----:B------:R-:W-:-:S04]  /*02e0*/  UIADD3 UR4, -UR5, 0x100000, URZ ;  /* 0x0010000005047890 */ /* 0x000fc8000fffe13f */
[----:B------:R-:W-:Y:S02]  /*02f0*/  USHF.L.U32 UR5, UR4, 0xb, URZ ;  /* 0x0000000b04057899 */ /* 0x000fe4000800063f */
[----:B------:R-:W-:Y:S01]  /*0300*/  USHF.L.U32 UR4, UR4, 0x1, URZ ;  /* 0x0000000104047899 */ /* 0x000fe2000800063f */
[----:B------:R-:W0:Y:S11]  /*0310*/  FENCE.VIEW.ASYNC.S ;  /* 0x00000000000073c6 */ /* 0x000e360000000000 */
[----:B0-----:R0:W1:Y:S01]  /*0320*/  SYNCS.EXCH.64 URZ, [UR9], UR4 ;  /* 0x00000004093f75b2 */ /* 0x0010620008000100 */
[----:B------:R0:W2:Y:S01]  /*0330*/  SYNCS.EXCH.64 URZ, [UR9+0x38], UR6 ;  /* 0x00003806093f75b2 */ /* 0x0000a20008000100 */
[----:B------:R0:W3:Y:S01]  /*0340*/  SYNCS.EXCH.64 URZ, [UR9+0x8], UR4 ;  /* 0x00000804093f75b2 */ /* 0x0000e20008000100 */
[----:B------:R0:W4:Y:S01]  /*0350*/  SYNCS.EXCH.64 URZ, [UR9+0x40], UR6 ;  /* 0x00004006093f75b2 */ /* 0x0001220008000100 */
[----:B------:R0:W0:Y:S01]  /*0360*/  SYNCS.EXCH.64 URZ, [UR9+0x10], UR4 ;  /* 0x00001004093f75b2 */ /* 0x0000220008000100 */
        /* <DEDUP_REMOVED lines=9> */
[----:B------:R-:W-:Y:S01]  /*0400*/  NOP ;  /* 0x0000000000007918 */ /* 0x000fe20000000000 */
.L_x_2:
[----:B------:R-:W5:Y:S01]  /*0410*/  LDC R2, c[0x0][0x65c] ;  /* 0x00019700ff027b82 */ /* 0x000f620000000800 */
[----:B------:R-:W1:Y:S01]  /*0420*/  SHFL.IDX PT, R0, R0, RZ, 0x1f ;  /* 0x00001fff00007589 */ /* 0x000e6200000e0000 */
[----:B------:R-:W-:Y:S01]  /*0430*/  ELECT P0, URZ, PT ;  /* 0x00000000003f782f */ /* 0x000fe20003800000 */
[----:B------:R-:W-:Y:S01]  /*0440*/  IMAD.MOV.U32 R3, RZ, RZ, RZ ;  /* 0x000000ffff037224 */ /* 0x000fe200078e00ff */
[----:B0-----:R-:W-:Y:S01]  /*0450*/  UMOV UR4, 0x20 ;  /* 0x0000002000047882 */ /* 0x001fe20000000000 */
[----:B------:R-:W0:Y:S01]  /*0460*/  S2R R11, SR_CTAID.Y ;  /* 0x00000000000b7919 */ /* 0x000e220000002600 */
[----:B------:R-:W-:Y:S01]  /*0470*/  NOP ;  /* 0x0000000000007918 */ /* 0x000fe20000000000 */
[----:B------:R-:W-:Y:S01]  /*0480*/  NOP ;  /* 0x0000000000007918 */ /* 0x000fe20000000000 */
[----:B-----5:R-:W-:Y:S02]  /*0490*/  ISETP.NE.AND P4, PT, R2, 0x1, PT ;  /* 0x000000010200780c */ /* 0x020fe40003f85270 */
[----:B------:R-:W5:Y:S01]  /*04a0*/  S2R R2, SR_CTAID.X ;  /* 0x0000000000027919 */ /* 0x000f620000002500 */
[----:B-1----:R-:W-:-:S10]  /*04b0*/  ISETP.NE.OR P0, PT, R0, RZ, !P0 ;  /* 0x000000ff0000720c */ /* 0x002fd40004705670 */
[----:B------:R-:W5:Y:S01]  /*04c0*/  @P4 LDC R7, c[0x0][0x10] ;  /* 0x00000400ff074b82 */ /* 0x000f620000000800 */
[----:B0-----:R-:W-:Y:S02]  /*04d0*/  @P4 IMAD.MOV.U32 R4, RZ, RZ, R11 ;  /* 0x000000ffff044224 */ /* 0x001fe400078e000b */
[----:B------:R-:W-:Y:S01]  /*04e0*/  VOTEU.ALL UP0, P0 ;  /* 0x00000000003f7886 */ /* 0x000fe20000000000 */
[----:B------:R-:W-:Y:S01]  /*04f0*/  @P4 IMAD.MOV.U32 R5, RZ, RZ, RZ ;  /* 0x000000ffff054224 */ /* 0x000fe200078e00ff */
[----:B------:R-:W-:Y:S01]  /*0500*/  VOTEU.ALL UP1, P0 ;  /* 0x00000000003f7886 */ /* 0x000fe20000020000 */
[----:B------:R-:W-:Y:S02]  /*0510*/  @P4 IMAD.MOV.U32 R13, RZ, RZ, RZ ;  /* 0x000000ffff0d4224 */ /* 0x000fe400078e00ff */
[----:B------:R-:W0:Y:S01]  /*0520*/  @!P4 LDC R9, c[0x0][0xc] ;  /* 0x00000300ff09cb82 */ /* 0x000e220000000800 */
[----:B------:R-:W-:Y:S01]  /*0530*/  @!UP0 UMOV UR6, 0x400 ;  /* 0x0000040000068882 */ /* 0x000fe20000000000 */
[----:B------:R-:W-:-:S04]  /*0540*/  @!UP0 UIADD3 UR4, -UR4, 0x100000, URZ ;  /* 0x0010000004048890 */ /* 0x000fc8000fffe13f */
[----:B------:R-:W-:Y:S02]  /*0550*/  @!UP0 USHF.L.U32 UR5, UR4, 0xb, URZ ;  /* 0x0000000b04058899 */ /* 0x000fe4000800063f */
[----:B------:R-:W-:Y:S01]  /*0560*/  @!UP0 USHF.L.U32 UR4, UR4, 0x1, URZ ;  /* 0x0000000104048899 */ /* 0x000fe2000800063f */
[----:B------:R-:W1:Y:S01]  /*0570*/  @!UP0 S2UR UR7, SR_CgaCtaId ;  /* 0x00000000000789c3 */ /* 0x000e620000008800 */
[----:B-----5:R-:W-:-:S04]  /*0580*/  @P4 IMAD.WIDE.U32 R6, R2, R7, R4 ;  /* 0x0000000702064225 */ /* 0x020fc800078e0004 */
[----:B------:R-:W-:Y:S02]  /*0590*/  @P4 IMAD.MOV.U32 R10, RZ, RZ, R6 ;  /* 0x000000ffff0a4224 */ /* 0x000fe400078e0006 */
[----:B------:R-:W-:Y:S02]  /*05a0*/  @P4 IMAD.IADD R14, R7, 0x1, R13 ;  /* 0x00000001070e4824 */ /* 0x000fe400078e020d */
[----:B0-----:R-:W-:-:S04]  /*05b0*/  @!P4 IMAD.WIDE.U32 R4, R9, R11, R2 ;  /* 0x0000000b0904c225 */ /* 0x001fc800078e0002 */
[----:B------:R-:W-:Y:S02]  /*05c0*/  @!P4 IMAD.MOV.U32 R10, RZ, RZ, R4 ;  /* 0x000000ffff0ac224 */ /* 0x000fe400078e0004 */
[----:B------:R-:W-:Y:S01]  /*05d0*/  @!P4 IMAD.MOV.U32 R14, RZ, RZ, R5 ;  /* 0x000000ffff0ec224 */ /* 0x000fe200078e0005 */
[----:B-1----:R-:W-:Y:S02]  /*05e0*/  @!UP0 ULEA UR6, UR7, UR6, 0x18 ;  /* 0x0000000607068291 */ /* 0x002fe4000f8ec03f */
[----:B------:R0:W-:Y:S01]  /*05f0*/  STL [R1+0x458], R10 ;  /* 0x0004580a01007387 */ /* 0x0001e20000100800 */
[----:B------:R-:W-:-:S03]  /*0600*/  VOTEU.ALL UP0, P0 ;  /* 0x00000000003f7886 */ /* 0x000fc60000000000 */
[----:B------:R0:W-:Y:S04]  /*0610*/  STL [R1+0x454], R14 ;  /* 0x0004540e01007387 */ /* 0x0001e80000100800 */
[----:B------:R-:W1:Y:S02]  /*0620*/  FENCE.VIEW.ASYNC.S ;  /* 0x00000000000073c6 */ /* 0x000e640000000000 */
[----:B-1----:R0:W2:Y:S01]  /*0630*/  @!UP0 SYNCS.EXCH.64 URZ, [UR6+0x80], UR4 ;  /* 0x00008004063f85b2 */ /* 0x0020a20008000100 */
[----:B------:R0:W2:Y:S01]  /*0640*/  @!UP1 SYNCS.EXCH.64 URZ, [UR6+0x88], UR4 ;  /* 0x00008804063f95b2 */ /* 0x0000a20008000100 */
[----:B------:R-:W-:Y:S01]  /*0650*/  NOP ;  /* 0x0000000000007918 */ /* 0x000fe20000000000 */
[----:B--234-:R-:W-:Y:S06]  /*0660*/  BAR.SYNC.DEFER_BLOCKING 0x0 ;  /* 0x0000000000007b1d */ /* 0x01cfec0000010000 */
[----:B0-----:R-:W-:Y:S05]  /*0670*/  @!P1 BRA `(.L_x_3) ;  /* 0x0000023400009947 */ /* 0x001fea0003800000 */
[----:B------:R-:W-:-:S06]  /*0680*/  UISETP.GT.U32.AND UP0, UPT, UR10, 0x1, UPT ;  /* 0x000000010a00788c */ /* 0x000fcc000bf04070 */
[----:B------:R-:W-:-:S13]  /*0690*/  PLOP3.LUT P0, PT, PT, PT, UP0, 0x80, 0x0 ;  /* 0x000000000000781c */ /* 0x000fda0003f0f008 */
[----:B------:R-:W-:Y:S05]  /*06a0*/  @P0 EXIT ;  /* 0x000000000000094d */ /* 0x000fea0003800000 */
[----:B------:R-:W-:Y:S01]  /*06b0*/  IMAD.MOV.U32 R5, RZ, RZ, -0x1 ;  /* 0xffffffffff057424 */ /* 0x000fe200078e00ff */
[----:B------:R-:W-:Y:S01]  /*06c0*/  ULDC.64 UR4, c[0x0][0x650] ;  /* 0x0001940000047ab9 */ /* 0x000fe20000000a00 */
[----:B------:R-:W-:Y:S01]  /*06d0*/  IMAD.MOV.U32 R4, RZ, RZ, -0x1 ;  /* 0xffffffffff047424 */ /* 0x000fe200078e00ff */
[----:B------:R-:W-:Y:S01]  /*06e0*/  ISETP.GE.U32.AND P0, PT, R10, UR4, PT ;  /* 0x000000040a007c0c */ /* 0x000fe2000bf06070 */
[----:B------:R-:W-:Y:S01]  /*06f0*/  UMOV UR10, 0xffffffff ;  /* 0xffffffff000a7882 */ /* 0x000fe20000000000 */
[----:B------:R0:W-:Y:S01]  /*0700*/  STL [R1+0x460], R5 ;  /* 0x0004600501007387 */ /* 0x0001e20000100800 */
[----:B------:R-:W-:Y:S02]  /*0710*/  PRMT R0, RZ, 0x7610, R0 ;  /* 0x00007610ff007816 */ /* 0x000fe40000000000 */
[----:B------:R-:W-:Y:S01]  /*0720*/  ISETP.GE.U32.AND.EX P0, PT, R14, UR5, PT, P0 ;  /* 0x000000050e007c0c */ /* 0x000fe2000bf06100 */
[----:B------:R0:W-:-:S12]  /*0730*/  STL [R1+0x45c], R4 ;  /* 0x00045c0401007387 */ /* 0x0001d80000100800 */
[----:B0-----:R-:W-:Y:S05]  /*0740*/  @P0 BRA `(.L_x_4) ;  /* 0x00000004006c0947 */ /* 0x001fea0003800000 */
[----:B------:R-:W-:Y:S01]  /*0750*/  ULDC.64 UR14, c[0x0][0x628] ;  /* 0x00018a00000e7ab9 */ /* 0x000fe20000000a00 */
[----:B------:R-:W0:Y:S01]  /*0760*/  LDC.64 R12, c[0x0][0x620] ;  /* 0x00018800ff0c7b82 */ /* 0x000e220000000a00 */
[----:B------:R-:W-:Y:S01]  /*0770*/  ISETP.NE.U32.AND P0, PT, RZ, UR14, PT ;  /* 0x0000000eff007c0c */ /* 0x000fe2000bf05070 */
[----:B------:R-:W-:Y:S01]  /*0780*/  ULDC UR11, c[0x0][0x630] ;  /* 0x00018c00000b7ab9 */ /* 0x000fe20000000800 */
[----:B------:R-:W-:Y:S02]  /*0790*/  R2UR UR4, R10 ;  /* 0x000000000a0472ca */ /* 0x000fe400000e0000 */
[----:B------:R-:W-:Y:S02]  /*07a0*/  ISETP.NE.AND.EX P0, PT, RZ, UR15, PT, P0 ;  /* 0x0000000fff007c0c */ /* 0x000fe4000bf05300 */
[----:B------:R-:W-:-:S11]  /*07b0*/  R2UR UR5, R14 ;  /* 0x000000000e0572ca */ /* 0x000fd600000e0000 */
[----:B------:R-:W-:Y:S05]  /*07c0*/  @!P0 BRA `(.L_x_5) ;  /* 0x0000000000308947 */ /* 0x000fea0003800000 */
[----:B------:R-:W-:Y:S01]  /*07d0*/  R2UR UR4, R10 ;  /* 0x000000000a0472ca */ /* 0x000fe200000e0000 */
[----:B------:R-:W-:Y:S01]  /*07e0*/  ULDC UR8, c[0x0][0x634] ;  /* 0x00018d0000087ab9 */ /* 0x000fe20000000800 */
[----:B------:R-:W-:-:S11]  /*07f0*/  R2UR UR10, R14 ;  /* 0x000000000e0a72ca */ /* 0x000fd600000e0000 */
[----:B------:R-:W-:-:S04]  /*0800*/  UIADD3 UR8, UP0, UR4, UR8, URZ ;  /* 0x0000000804087290 */ /* 0x000fc8000ff1e03f */
[----:B------:R-:W-:-:S04]  /*0810*/  UIADD3.X UR10, URZ, UR10, URZ, UP0, !UPT ;  /* 0x0000000a3f0a7290 */ /* 0x000fc800087fe43f */
[----:B------:R-:W-:-:S04]  /*0820*/  UIMAD.WIDE.U32 UR4, UR10, UR14, URZ ;  /* 0x0000000e0a0472a5 */ /* 0x000fc8000f8e003f */
[----:B------:R-:W-:Y:S02]  /*0830*/  UIMAD.WIDE.U32 UR6, UP0, UR8, UR15, UR4 ;  /* 0x0000000f080672a5 */ /* 0x000fe4000f800004 */
[----:B------:R-:W-:Y:S02]  /*0840*/  UIMAD.WIDE.U32 UR4, UR8, UR14, URZ ;  /* 0x0000000e080472a5 */ /* 0x000fe4000f8e003f */
[----:B------:R-:W-:Y:S02]  /*0850*/  UIADD3.X UR9, URZ, URZ, URZ, UP0, !UPT ;  /* 0x0000003f3f097290 */ /* 0x000fe400087fe43f */
[----:B------:R-:W-:Y:S01]  /*0860*/  UIADD3 URZ, UP0, UR5, UR6, URZ ;  /* 0x00000006053f7290 */ /* 0x000fe2000ff1e03f */
[----:B------:R-:W-:-:S03]  /*0870*/  UMOV UR8, UR7 ;  /* 0x0000000700087c82 */ /* 0x000fc60008000000 */
[----:B------:R-:W-:-:S12]  /*0880*/  UIMAD.WIDE.U32.X UR4, UR10, UR15, UR8, UP0 ;  /* 0x0000000f0a0472a5 */ /* 0x000fd800080e0408 */
.L_x_5:
[----:B------:R-:W-:Y:S01]  /*0890*/  USHF.R.U64 UR10, UR4, UR11, UR5 ;  /* 0x0000000b040a7299 */ /* 0x000fe20008001205 */
[----:B------:R-:W1:Y:S01]  /*08a0*/  LDC R8, c[0x0][0x618] ;  /* 0x00018600ff087b82 */ /* 0x000e620000000800 */
[----:B------:R-:W-:Y:S01]  /*08b0*/  USHF.R.U32.HI UR4, URZ, UR11, UR5 ;  /* 0x0000000b3f047299 */ /* 0x000fe20008011605 */
[----:B------:R-:W-:Y:S01]  /*08c0*/  I2FP.F32.U32 R0, R2 ;  /* 0x0000000200007245 */ /* 0x000fe20000201000 */
[----:B------:R-:W-:Y:S01]  /*08d0*/  IMAD.MOV.U32 R4, RZ, RZ, R10 ;  /* 0x000000ffff047224 */ /* 0x000fe200078e000a */
[----:B------:R-:W-:Y:S01]  /*08e0*/  ULDC UR5, c[0x0][0x150] ;  /* 0x0000540000057ab9 */ /* 0x000fe20000000800 */
[----:B------:R-:W-:Y:S01]  /*08f0*/  IADD3 R7, P0, RZ, -UR10, RZ ;  /* 0x8000000aff077c10 */ /* 0x000fe2000ff1e0ff */
[----:B------:R-:W-:Y:S02]  /*0900*/  IMAD.MOV.U32 R5, RZ, RZ, R14 ;  /* 0x000000ffff057224 */ /* 0x000fe400078e000e */
[----:B------:R-:W-:Y:S01]  /*0910*/  FMUL R0, R0, UR5 ;  /* 0x0000000500007c20 */ /* 0x000fe20008400000 */
[----:B------:R-:W2:Y:S01]  /*0920*/  LDC.64 R20, c[0x0][0x640] ;  /* 0x00019000ff147b82 */ /* 0x000ea20000000a00 */
[----:B------:R-:W-:Y:S01]  /*0930*/  IMAD.X R9, RZ, RZ, ~UR4, P0 ;  /* 0x80000004ff097e24 */ /* 0x000fe200080e06ff */
[----:B------:R-:W-:Y:S01]  /*0940*/  ULDC UR4, c[0x0][0x154] ;  /* 0x0000550000047ab9 */ /* 0x000fe20000000800 */
[----:B0-----:R-:W-:-:S02]  /*0950*/  IMAD.WIDE.U32 R4, R7, R12, R4 ;  /* 0x0000000c07047225 */ /* 0x001fc400078e0004 */
[----:B------:R-:W0:Y:S03]  /*0960*/  F2I.U32.TRUNC.NTZ R0, R0 ;  /* 0x0000000000007305 */ /* 0x000e26000020f000 */
[----:B------:R-:W3:Y:S01]  /*0970*/  LDC R3, c[0x0][0x144] ;  /* 0x00005100ff037b82 */ /* 0x000ee20000000800 */
[----:B------:R-:W-:-:S04]  /*0980*/  IMAD R6, R9, R12, RZ ;  /* 0x0000000c09067224 */ /* 0x000fc800078e02ff */
[----:B------:R-:W-:-:S03]  /*0990*/  IMAD R7, R7, R13, R6 ;  /* 0x0000000d07077224 */ /* 0x000fc600078e0206 */
[----:B------:R-:W4:Y:S01]  /*09a0*/  LDC R10, c[0x0][0x608] ;  /* 0x00018200ff0a7b82 */ /* 0x000f220000000800 */
[----:B------:R-:W-:Y:S02]  /*09b0*/  IMAD.IADD R5, R5, 0x1, R7 ;  /* 0x0000000105057824 */ /* 0x000fe400078e0207 */
[----:B------:R-:W-:Y:S02]  /*09c0*/  IMAD.MOV.U32 R7, RZ, RZ, -0x1 ;  /* 0xffffffffff077424 */ /* 0x000fe400078e00ff */
[----:B0-----:R-:W-:Y:S01]  /*09d0*/  IMAD.MOV R6, RZ, RZ, -R0 ;  /* 0x000000ffff067224 */ /* 0x001fe200078e0a00 */
[----:B-1----:R-:W-:Y:S02]  /*09e0*/  SHF.R.U64 R14, R4, R8, R5 ;  /* 0x00000008040e7219 */ /* 0x002fe40000001205 */
[----:B------:R-:W0:Y:S01]  /*09f0*/  LDC R18, c[0x0][0x658] ;  /* 0x00019600ff127b82 */ /* 0x000e220000000800 */
[----:B------:R-:W-:Y:S02]  /*0a00*/  I2FP.F32.U32 R4, R11 ;  /* 0x0000000b00047245 */ /* 0x000fe40000201000 */
[----:B--2---:R-:W-:-:S02]  /*0a10*/  ISETP.NE.U32.AND P0, PT, R20, RZ, PT ;  /* 0x000000ff1400720c */ /* 0x004fc40003f05070 */
[----:B------:R-:W-:Y:S01]  /*0a20*/  SHF.R.U32.HI R5, RZ, R8, R5 ;  /* 0x00000008ff057219 */ /* 0x000fe20000011605 */
[----:B------:R-:W-:Y:S01]  /*0a30*/  FMUL R4, R4, UR4 ;  /* 0x0000000404047c20 */ /* 0x000fe20008400000 */
[----:B------:R-:W-:Y:S01]  /*0a40*/  ISETP.NE.AND.EX P0, PT, R21, RZ, PT, P0 ;  /* 0x000000ff1500720c */ /* 0x000fe20003f05300 */
[----:B------:R-:W1:Y:S01]  /*0a50*/  LDC R12, c[0x0][0x148] ;  /* 0x00005200ff0c7b82 */ /* 0x000e620000000800 */
[----:B---3--:R-:W-:-:S07]  /*0a60*/  IMAD R0, R3, R6, R2 ;  /* 0x0000000603007224 */ /* 0x008fce00078e0202 */
[----:B------:R-:W2:Y:S01]  /*0a70*/  LDC R16, c[0x0][0x600] ;  /* 0x00018000ff107b82 */ /* 0x000ea20000000800 */
[-CC-:B----4-:R-:W-:Y:S02]  /*0a80*/  SHF.R.U64 R22, R14, R10.reuse, R5.reuse ;  /* 0x0000000a0e167219 */ /* 0x190fe40000001205 */
[----:B------:R-:W-:Y:S01]  /*0a90*/  SHF.R.U32.HI R3, RZ, R10, R5 ;  /* 0x0000000aff037219 */ /* 0x000fe20000011605 */
[----:B------:R-:W-:Y:S01]  /*0aa0*/  IMAD.MOV.U32 R5, RZ, RZ, 0x1 ;  /* 0x00000001ff057424 */ /* 0x000fe200078e00ff */
[----:B------:R3:W4:Y:S03]  /*0ab0*/  F2I.U32.TRUNC.NTZ R10, R4 ;  /* 0x00000004000a7305 */ /* 0x000726000020f000 */
[----:B------:R-:W1:Y:S01]  /*0ac0*/  LDC R15, c[0x0][0x648] ;  /* 0x00019200ff0f7b82 */ /* 0x000e620000000800 */
[-C--:B0-----:R-:W-:Y:S02]  /*0ad0*/  SHF.L.U32 R2, R7, R18.reuse, RZ ;  /* 0x0000001207027219 */ /* 0x081fe400000006ff */
[----:B------:R-:W-:-:S02]  /*0ae0*/  SHF.R.U64 R24, R22, R18, R3 ;  /* 0x0000001216187219 */ /* 0x000fc40000001203 */
[----:B------:R-:W-:Y:S02]  /*0af0*/  LOP3.LUT R9, RZ, R2, RZ, 0x33, !PT ;  /* 0x00000002ff097212 */ /* 0x000fe400078e33ff */
[-C--:B------:R-:W-:Y:S01]  /*0b00*/  SHF.R.U32.HI R3, RZ, R18.reuse, R3 ;  /* 0x00000012ff037219 */ /* 0x080fe20000011603 */
[----:B------:R-:W0:Y:S01]  /*0b10*/  LDC R17, c[0x0][0x638] ;  /* 0x00018e00ff117b82 */ /* 0x000e220000000800 */
[----:B------:R-:W-:Y:S01]  /*0b20*/  SHF.L.U32 R8, R5, R18, RZ ;  /* 0x0000001205087219 */ /* 0x000fe200000006ff */
[----:B------:R-:W-:-:S06]  /*0b30*/  IMAD.MOV.U32 R2, RZ, RZ, R24 ;  /* 0x000000ffff027224 */ /* 0x000fcc00078e0018 */
[----:B------:R-:W0:Y:S01]  /*0b40*/  LDC R19, c[0x0][0x610] ;  /* 0x00018400ff137b82 */ /* 0x000e220000000800 */
[----:B---34-:R-:W-:Y:S05]  /*0b50*/  @!P0 BRA `(.L_x_6) ;  /* 0x0000000000288947 */ /* 0x018fea0003800000 */
[----:B------:R-:W3:Y:S02]  /*0b60*/  LDC R7, c[0x0][0x64c] ;  /* 0x00019300ff077b82 */ /* 0x000ee40000000800 */
[----:B---3--:R-:W-:-:S05]  /*0b70*/  IADD3 R7, P0, R24, R7, RZ ;  /* 0x0000000718077210 */ /* 0x008fca0007f1e0ff */
[----:B------:R-:W-:-:S04]  /*0b80*/  IMAD.X R13, RZ, RZ, R3, P0 ;  /* 0x000000ffff0d7224 */ /* 0x000fc800000e0603 */
[----:B------:R-:W-:-:S04]  /*0b90*/  IMAD.WIDE.U32 R2, R13, R20, RZ ;  /* 0x000000140d027225 */ /* 0x000fc800078e00ff */
[----:B------:R-:W-:-:S04]  /*0ba0*/  IMAD.WIDE.U32 R4, P0, R7, R21, R2 ;  /* 0x0000001507047225 */ /* 0x000fc80007800002 */
[----:B------:R-:W-:-:S04]  /*0bb0*/  IMAD.WIDE.U32 R2, R7, R20, RZ ;  /* 0x0000001407027225 */ /* 0x000fc800078e00ff */
[----:B------:R-:W-:Y:S01]  /*0bc0*/  IMAD.X R7, RZ, RZ, RZ, P0 ;  /* 0x000000ffff077224 */ /* 0x000fe200000e06ff */
[----:B------:R-:W-:Y:S01]  /*0bd0*/  IADD3 RZ, P0, R3, R4, RZ ;  /* 0x0000000403ff7210 */ /* 0x000fe20007f1e0ff */
[----:B------:R-:W-:-:S04]  /*0be0*/  IMAD.MOV.U32 R6, RZ, RZ, R5 ;  /* 0x000000ffff067224 */ /* 0x000fc800078e0005 */
[----:B------:R-:W-:-:S08]  /*0bf0*/  IMAD.WIDE.U32.X R2, R13, R21, R6, P0 ;  /* 0x000000150d027225 */ /* 0x000fd000000e0406 */
.L_x_6:
[----:B-1----:R-:W-:Y:S01]  /*0c00*/  SHF.R.U64 R2, R2, R15, R3 ;  /* 0x0000000f02027219 */ /* 0x002fe20000001203 */
[----:B--2---:R-:W-:Y:S01]  /*0c10*/  VIADD R3, R16, 0xffffffff ;  /* 0xffffffff10037836 */ /* 0x004fe20000000000 */
[----:B------:R-:W-:Y:S01]  /*0c20*/  LOP3.LUT R9, R22, R9, RZ, 0xc0, !PT ;  /* 0x0000000916097212 */ /* 0x000fe200078ec0ff */
[----:B------:R-:W-:Y:S02]  /*0c30*/  IMAD.MOV R10, RZ, RZ, -R10 ;  /* 0x000000ffff0a7224 */ /* 0x000fe400078e0a0a */
[----:B------:R-:W-:Y:S01]  /*0c40*/  IMAD.MOV R4, RZ, RZ, -R2 ;  /* 0x000000ffff047224 */ /* 0x000fe200078e0a02 */
[----:B------:R-:W-:Y:S01]  /*0c50*/  LOP3.LUT R14, R14, R3, RZ, 0xc0, !PT ;  /* 0x000000030e0e7212 */ /* 0x000fe200078ec0ff */
[----:B------:R-:W-:Y:S02]  /*0c60*/  @P4 IMAD R0, R12, R10, R11 ;  /* 0x0000000a0c004224 */ /* 0x000fe400078e020b */
[----:B------:R-:W-:Y:S02]  /*0c70*/  IMAD R9, R8, R2, R9 ;  /* 0x0000000208097224 */ /* 0x000fe400078e0209 */
[----:B0-----:R-:W-:-:S02]  /*0c80*/  IMAD R3, R4, R17, R24 ;  /* 0x0000001104037224 */ /* 0x001fc400078e0218 */
[----:B------:R-:W-:Y:S02]  /*0c90*/  IMAD R2, R9, R19, R0 ;  /* 0x0000001309027224 */ /* 0x000fe400078e0200 */
[----:B------:R-:W-:Y:S02]  /*0ca0*/  IMAD R3, R3, R16, R14 ;  /* 0x0000001003037224 */ /* 0x000fe400078e020e */
[----:B------:R-:W-:-:S03]  /*0cb0*/  IMAD.MOV.U32 R0, RZ, RZ, 0x1 ;  /* 0x00000001ff007424 */ /* 0x000fc600078e00ff */
[----:B------:R-:W-:Y:S02]  /*0cc0*/  SEL R4, R3, R2, !P4 ;  /* 0x0000000203047207 */ /* 0x000fe40006000000 */
[----:B------:R-:W-:-:S03]  /*0cd0*/  SEL R2, R2, R3, !P4 ;  /* 0x0000000302027207 */ /* 0x000fc60006000000 */
[----:B------:R0:W-:Y:S04]  /*0ce0*/  STL [R1+0x45c], R4 ;  /* 0x00045c0401007387 */ /* 0x0001e80000100800 */
[----:B------:R0:W-:Y:S02]  /*0cf0*/  STL [R1+0x460], R2 ;  /* 0x0004600201007387 */ /* 0x0001e40000100800 */
.L_x_4:
[----:B------:R-:W-:-:S08]  /*0d00*/  NOP ;  /* 0x0000000000007918 */ /* 0x000fd00000000000 */
[----:B------:R-:W1:Y:S02]  /*0d10*/  USETMAXREG.TRY_ALLOC.CTAPOOL UP0, 0xf0 ;  /* 0x000000f0000079c8 */ /* 0x000e640008000600 */
[----:B-1----:R-:W-:-:S13]  /*0d20*/  PLOP3.LUT P0, PT, PT, PT, UP0, 0x80, 0x0 ;  /* 0x000000000000781c */ /* 0x002fda0003f0f008 */
[----:B------:R-:W-:Y:S05]  /*0d30*/  @!P0 BRA `(.L_x_4) ;  /* 0xfffffffc00f08947 */ /* 0x000fea000383ffff */
[----:B------:R-:W-:Y:S01]  /*0d40*/  ULDC.64 UR4, c[0x0][0x598] ;  /* 0x0001660000047ab9 */ /* 0x000fe20000000a00 */
[----:B------:R-:W-:Y:S01]  /*0d50*/  ULDC.64 UR20, c[0x0][0x208] ;  /* 0x0000820000147ab9 */ /* 0x000fe20000000a00 */
[----:B------:R-:W-:-:S04]  /*0d60*/  ISETP.NE.U32.AND P0, PT, RZ, UR4, PT ;  /* 0x00000004ff007c0c */ /* 0x000fc8000bf05070 */
[----:B------:R-:W-:-:S13]  /*0d70*/  ISETP.NE.AND.EX P0, PT, RZ, UR5, PT, P0 ;  /* 0x00000005ff007c0c */ /* 0x000fda000bf05300 */
[----:B------:R-:W-:Y:S05]  /*0d80*/  @!P0 BRA `(.L_x_7) ;  /* 0x0000000000208947 */ /* 0x000fea0003800000 */
[----:B0-----:R-:W0:Y:S02]  /*0d90*/  LDC.64 R2, c[0x0][0x598] ;  /* 0x00016600ff027b82 */ /* 0x001e240000000a00 */
[----:B0-----:R-:W2:Y:S02]  /*0da0*/  LDG.E.64 R2, desc[UR20][R2.64] ;  /* 0x0000001402027981 */ /* 0x001ea4000c1e1b00 */
[----:B--2---:R-:W-:-:S04]  /*0db0*/  ISETP.NE.U32.AND P0, PT, R2, RZ, PT ;  /* 0x000000ff0200720c */ /* 0x004fc80003f05070 */
[----:B------:R-:W-:-:S13]  /*0dc0*/  ISETP.NE.AND.EX P0, PT, R3, RZ, PT, P0 ;  /* 0x000000ff0300720c */ /* 0x000fda0003f05300 */
[----:B------:R-:W-:Y:S05]  /*0dd0*/  @!P0 BRA `(.L_x_7) ;  /* 0x00000000000c8947 */ /* 0x000fea0003800000 */
[----:B------:R-:W2:Y:S02]  /*0de0*/  LD.E R2, desc[UR20][R2.64] ;  /* 0x0000001402027980 */ /* 0x000ea4000c101900 */
[----:B--2---:R-:W-:Y:S01]  /*0df0*/  R2UR UR15, R2 ;  /* 0x00000000020f72ca */ /* 0x004fe200000e0000 */
[----:B------:R-:W-:-:S14]  /*0e00*/  BRA `(.L_x_8) ;  /* 0x0000000000247947 */ /* 0x000fdc0003800000 */
.L_x_7:
[----:B------:R-:W-:Y:S02]  /*0e10*/  ULDC.64 UR4, c[0x0][0x588] ;  /* 0x0001620000047ab9 */ /* 0x000fe40000000a00 */
[----:B------:R-:W-:-:S04]  /*0e20*/  ISETP.NE.U32.AND P0, PT, RZ, UR4, PT ;  /* 0x00000004ff007c0c */ /* 0x000fc8000bf05070 */
[----:B------:R-:W-:-:S13]  /*0e30*/  ISETP.NE.AND.EX P0, PT, RZ, UR5, PT, P0 ;  /* 0x00000005ff007c0c */ /* 0x000fda000bf05300 */
[----:B------:R-:W-:Y:S05]  /*0e40*/  @!P0 BRA `(.L_x_9) ;  /* 0x0000000000108947 */ /* 0x000fea0003800000 */
[----:B0-----:R-:W0:Y:S02]  /*0e50*/  LDC.64 R2, c[0x0][0x588] ;  /* 0x00016200ff027b82 */ /* 0x001e240000000a00 */
[----:B0-----:R-:W2:Y:S02]  /*0e60*/  LDG.E R2, desc[UR20][R2.64] ;  /* 0x0000001402027981 */ /* 0x001ea4000c1e1900 */
[----:B--2---:R-:W-:Y:S01]  /*0e70*/  R2UR UR15, R2 ;  /* 0x00000000020f72ca */ /* 0x004fe200000e0000 */
[----:B------:R-:W-:-:S14]  /*0e80*/  BRA `(.L_x_8) ;  /* 0x0000000000047947 */ /* 0x000fdc0003800000 */
.L_x_9:
[----:B------:R-:W-:-:S05]  /*0e90*/  ULDC UR15, c[0x0][0x580] ;  /* 0x00016000000f7ab9 */ /* 0x000fca0000000800 */
.L_x_8:
[----:B------:R-:W-:Y:S02]  /*0ea0*/  ULDC.64 UR4, c[0x0][0x5a0] ;  /* 0x0001680000047ab9 */ /* 0x000fe40000000a00 */
        /* <DEDUP_REMOVED lines=11> */
.L_x_10:
        /* <DEDUP_REMOVED lines=8> */
.L_x_12:
[----:B------:R-:W-:-:S05]  /*0fe0*/  ULDC UR22, c[0x0][0x584] ;  /* 0x0001610000167ab9 */ /* 0x000fca0000000800 */
.L_x_11:
[----:B------:R-:W-:-:S13]  /*0ff0*/  LOP3.LUT P0, RZ, R0, 0xff, RZ, 0xc0, !PT ;  /* 0x000000ff00ff7812 */ /* 0x000fda000780c0ff */
[----:B------:R-:W-:Y:S05]  /*1000*/  @!P0 EXIT ;  /* 0x000000000000894d */ /* 0x000fea0003800000 */
[----:B------:R-:W-:Y:S01]  /*1010*/  ULDC UR4, c[0x0][0x28c] ;  /* 0x0000a30000047ab9 */ /* 0x000fe20000000800 */
[----:B------:R-:W-:Y:S02]  /*1020*/  ULOP3.LUT UR23, UR13, 0x1, URZ, 0xfc, !UPT ;  /* 0x000000010d177892 */ /* 0x000fe4000f8efc3f */
[----:B------:R-:W-:-:S04]  /*1030*/  UIADD3 UR4, UR4, 0x3f, URZ ;  /* 0x0000003f04047890 */ /* 0x000fc8000fffe03f */
[----:B------:R-:W-:-:S04]  /*1040*/  USHF.R.S32.HI UR5, URZ, 0x1f, UR4 ;  /* 0x0000001f3f057899 */ /* 0x000fc80008011404 */
[----:B------:R-:W-:-:S03]  /*1050*/  ULEA.HI UR5, UR5, UR4, URZ, 0x6 ;  /* 0x0000000405057291 */ /* 0x000fc6000f8f303f */
[----:B------:R-:W-:Y:S01]  /*1060*/  UMOV UR4, URZ ;  /* 0x0000003f00047c82 */ /* 0x000fe20008000000 */
[----:B------:R-:W-:-:S03]  /*1070*/  USHF.R.S32.HI UR9, URZ, 0x6, UR5 ;  /* 0x000000063f097899 */ /* 0x000fc60008011405 */
[----:B------:R-:W-:-:S09]  /*1080*/  UMOV UR5, URZ ;  /* 0x0000003f00057c82 */ /* 0x000fd20008000000 */
.L_x_549:
[----:B------:R-:W-:Y:S01]  /*1090*/  STL [R1+0x450], RZ ;  /* 0x000450ff01007387 */ /* 0x000fe20000100800 */
[----:B-1----:R-:W1:Y:S01]  /*10a0*/  S2UR UR17, SR_CgaCtaId ;  /* 0x00000000001179c3 */ /* 0x002e620000008800 */
[----:B------:R-:W-:Y:S01]  /*10b0*/  UMOV UR16, 0x400 ;  /* 0x0000040000107882 */ /* 0x000fe20000000000 */
[----:B------:R-:W-:Y:S01]  /*10c0*/  UMOV UR6, URZ ;  /* 0x0000003f00067c82 */ /* 0x000fe20008000000 */
[----:B------:R-:W-:Y:S01]  /*10d0*/  STL [R1+0x44c], RZ ;  /* 0x00044cff01007387 */ /* 0x000fe20000100800 */
[----:B------:R-:W-:Y:S01]  /*10e0*/  UMOV UR7, URZ ;  /* 0x0000003f00077c82 */ /* 0x000fe20008000000 */
[----:B------:R-:W-:Y:S01]  /*10f0*/  UMOV UR8, URZ ;  /* 0x0000003f00087c82 */ /* 0x000fe20008000000 */
[----:B------:R-:W-:Y:S01]  /*1100*/  CS2R R236, SRZ ;  /* 0x0000000000ec7805 */ /* 0x000fe2000001ff00 */
[----:B------:R-:W-:Y:S01]  /*1110*/  STL [R1+0x448], RZ ;  /* 0x000448ff01007387 */ /* 0x000fe20000100800 */
[----:B0-2---:R-:W0:Y:S01]  /*1120*/  LDC R2, c[0x0][0x28c] ;  /* 0x0000a300ff027b82 */ /* 0x005e220000000800 */
[----:B------:R-:W-:-:S02]  /*1130*/  CS2R R234, SRZ ;  /* 0x0000000000ea7805 */ /* 0x000fc4000001ff00 */
[----:B------:R-:W-:Y:S01]  /*1140*/  CS2R R232, SRZ ;  /* 0x0000000000e87805 */ /* 0x000fe2000001ff00 */
[----:B------:R-:W-:Y:S01]  /*1150*/  STL [R1+0x444], RZ ;  /* 0x000444ff01007387 */ /* 0x000fe20000100800 */
[----:B------:R-:W-:Y:S02]  /*1160*/  CS2R R230, SRZ ;  /* 0x0000000000e67805 */ /* 0x000fe4000001ff00 */
[----:B------:R-:W-:Y:S02]  /*1170*/  CS2R R228, SRZ ;  /* 0x0000000000e47805 */ /* 0x000fe4000001ff00 */
[----:B------:R-:W-:Y:S01]  /*1180*/  CS2R R226, SRZ ;  /* 0x0000000000e27805 */ /* 0x000fe2000001ff00 */
[----:B------:R-:W-:Y:S01]  /*1190*/  STL [R1+0x440], RZ ;  /* 0x000440ff01007387 */ /* 0x000fe20000100800 */
[----:B------:R-:W-:Y:S02]  /*11a0*/  CS2R R224, SRZ ;  /* 0x0000000000e07805 */ /* 0x000fe4000001ff00 */
        /* <DEDUP_REMOVED lines=15> */
[----:B0-----:R-:W-:Y:S02]  /*12a0*/  ISETP.GE.AND P0, PT, R2, 0x1, PT ;  /* 0x000000010200780c */ /* 0x001fe40003f06270 */
        /* <DEDUP_REMOVED lines=47> */
[----:B------:R-:W-:Y:S01]  /*15a0*/  IMAD.MOV.U32 R3, RZ, RZ, RZ ;  /* 0x000000ffff037224 */ /* 0x000fe200078e00ff */
[----:B------:R-:W-:Y:S02]  /*15b0*/  CS2R R24, SRZ ;  /* 0x0000000000187805 */ /* 0x000fe4000001ff00 */
[----:B------:R-:W-:Y:S01]  /*15c0*/  CS2R R26, SRZ ;  /* 0x00000000001a7805 */ /* 0x000fe2000001ff00 */
[----:B------:R-:W-:Y:S01]  /*15d0*/  STL [R1+0x3fc], RZ ;  /* 0x0003fcff01007387 */ /* 0x000fe20000100800 */
[----:B------:R-:W-:-:S02]  /*15e0*/  CS2R R28, SRZ ;  /* 0x00000000001c7805 */ /* 0x000fc4000001ff00 */
[----:B------:R-:W-:Y:S02]  /*15f0*/  CS2R R30, SRZ ;  /* 0x00000000001e7805 */ /* 0x000fe4000001ff00 */
[----:B------:R-:W-:Y:S01]  /*1600*/  CS2R R32, SRZ ;  /* 0x0000000000207805 */ /* 0x000fe2000001ff00 */
[----:B------:R-:W-:Y:S01]  /*1610*/  STL [R1+0x3f8], RZ ;  /* 0x0003f8ff01007387 */ /* 0x000fe20000100800 */
[----:B------:R-:W-:Y:S02]  /*1620*/  CS2R R34, SRZ ;  /* 0x0000000000227805 */ /* 0x000fe4000001ff00 */
        /* <DEDUP_REMOVED lines=76> */
[----:B------:R-:W-:Y:S01]  /*1af0*/  CS2R R150, SRZ ;  /* 0x0000000000967805 */ /* 0x000fe2000001ff00 */
[----:B------:R-:W-:Y:S04]  /*1b00*/  STL [R1+0x3a8], RZ ;  /* 0x0003a8ff01007387 */ /* 0x000fe80000100800 */
        /* <DEDUP_REMOVED lines=106> */
[----:B------:R-:W-:Y:S04]  /*21b0*/  STL [R1], RZ ;  /* 0x000000ff01007387 */ /* 0x000fe80000100800 */
        /* <DEDUP_REMOVED lines=39> */
[----:B------:R-:W-:Y:S01]  /*2430*/  STL [R1+0xa0], RZ ;  /* 0x0000a0ff01007387 */ /* 0x000fe20000100800 */
[----:B------:R-:W0:Y:S03]  /*2440*/  S2R R0, SR_TID.X ;  /* 0x0000000000007919 */ /* 0x000e260000002100 */
        /* <DEDUP_REMOVED lines=8> */
[----:B0-----:R-:W-:-:S03]  /*24d0*/  LOP3.LUT R0, R0, 0x80, RZ, 0xc0, !PT ;  /* 0x0000008000007812 */ /* 0x001fc600078ec0ff */
[----:B------:R-:W-:Y:S01]  /*24e0*/  STL [R1+0xc4], RZ ;  /* 0x0000c4ff01007387 */ /* 0x000fe20000100800 */
[----:B------:R-:W-:-:S03]  /*24f0*/  SHF.R.U32.HI R0, RZ, 0x7, R0 ;  /* 0x00000007ff007819 */ /* 0x000fc60000011600 */
        /* <DEDUP_REMOVED lines=33> */
[----:B------:R-:W0:Y:S04]  /*2710*/  SHFL.IDX PT, R0, R0, RZ, 0x1f ;  /* 0x00001fff00007589 */ /* 0x000e2800000e0000 */
[----:B------:R2:W-:Y:S04]  /*2720*/  STL [R1+0x14c], RZ ;  /* 0x00014cff01007387 */ /* 0x0005e80000100800 */
[----:B------:R2:W-:Y:S04]  /*2730*/  STL [R1+0x150], RZ ;  /* 0x000150ff01007387 */ /* 0x0005e80000100800 */
[----:B------:R2:W-:Y:S04]  /*2740*/  STL [R1+0x154], RZ ;  /* 0x000154ff01007387 */ /* 0x0005e80000100800 */
[----:B------:R2:W-:Y:S04]  /*2750*/  STL [R1+0x158], RZ ;  /* 0x000158ff01007387 */ /* 0x0005e80000100800 */
[----:B------:R2:W-:Y:S04]  /*2760*/  STL [R1+0x15c], RZ ;  /* 0x00015cff01007387 */ /* 0x0005e80000100800 */
[----:B------:R2:W-:Y:S01]  /*2770*/  STL [R1+0x160], RZ ;  /* 0x000160ff01007387 */ /* 0x0005e20000100800 */
[----:B0-----:R-:W-:Y:S01]  /*2780*/  R2UR UR12, R0 ;  /* 0x00000000000c72ca */ /* 0x001fe200000e0000 */
[----:B------:R-:W-:-:S02]  /*2790*/  IMAD.U32 R0, RZ, RZ, UR4 ;  /* 0x00000004ff007e24 */ /* 0x000fc4000f8e00ff */
[----:B------:R2:W-:Y:S04]  /*27a0*/  STL [R1+0x164], RZ ;  /* 0x000164ff01007387 */ /* 0x0005e80000100800 */
[----:B------:R2:W-:Y:S04]  /*27b0*/  STL [R1+0x168], RZ ;  /* 0x000168ff01007387 */ /* 0x0005e80000100800 */
[----:B------:R2:W-:Y:S02]  /*27c0*/  STL [R1+0x16c], RZ ;  /* 0x00016cff01007387 */ /* 0x0005e40000100800 */
[----:B------:R-:W-:-:S02]  /*27d0*/  ULEA.HI UR11, UR12, UR12, URZ, 0x1 ;  /* 0x0000000c0c0b7291 */ /* 0x000fc4000f8f083f */
[----:B------:R2:W-:Y:S02]  /*27e0*/  STL [R1+0x170], RZ ;  /* 0x000170ff01007387 */ /* 0x0005e40000100800 */
[----:B------:R-:W-:Y:S02]  /*27f0*/  ULOP3.LUT UR14, UR11, 0xffffe, URZ, 0xc0, !UPT ;  /* 0x000ffffe0b0e7892 */ /* 0x000fe4000f8ec03f */
[----:B------:R2:W-:Y:S01]  /*2800*/  STL [R1+0x174], RZ ;  /* 0x000174ff01007387 */ /* 0x0005e20000100800 */
[----:B-1----:R-:W-:Y:S02]  /*2810*/  ULEA UR11, UR17, UR16, 0x18 ;  /* 0x00000010110b7291 */ /* 0x002fe4000f8ec03f */
[----:B------:R-:W-:Y:S01]  /*2820*/  UIADD3 UR14, UR12, -UR14, URZ ;  /* 0x8000000e0c0e7290 */ /* 0x000fe2000fffe03f */
[----:B------:R2:W-:Y:S03]  /*2830*/  STL [R1+0x178], RZ ;  /* 0x000178ff01007387 */ /* 0x0005e60000100800 */
[----:B------:R-:W-:Y:S01]  /*2840*/  ULEA UR14, UR14, UR11, 0xc ;  /* 0x0000000b0e0e7291 */ /* 0x000fe2000f8e603f */
[----:B------:R2:W-:Y:S03]  /*2850*/  STL [R1+0x17c], RZ ;  /* 0x00017cff01007387 */ /* 0x0005e60000100800 */
[----:B------:R-:W-:Y:S01]  /*2860*/  UIADD3 UR14, UR14, 0x180, URZ ;  /* 0x000001800e0e7890 */ /* 0x000fe2000fffe03f */
[----:B------:R2:W-:Y:S03]  /*2870*/  STL [R1+0x180], RZ ;  /* 0x000180ff01007387 */ /* 0x0005e60000100800 */
[----:B------:R-:W-:Y:S01]  /*2880*/  USHF.R.U32.HI UR12, URZ, 0x4, UR14 ;  /* 0x000000043f0c7899 */ /* 0x000fe2000801160e */
[----:B------:R2:W-:Y:S02]  /*2890*/  STL [R1+0x184], RZ ;  /* 0x000184ff01007387 */ /* 0x0005e40000100800 */
[----:B------:R-:W-:Y:S01]  /*28a0*/  UMOV UR14, UR5 ;  /* 0x00000005000e7c82 */ /* 0x000fe20008000000 */
[----:B------:R-:W-:Y:S01]  /*28b0*/  ULOP3.LUT UR12, UR12, 0x3fff, URZ, 0xc0, !UPT ;  /* 0x00003fff0c0c7892 */ /* 0x000fe2000f8ec03f */
[----:B------:R2:W-:Y:S04]  /*28c0*/  STL [R1+0x188], RZ ;  /* 0x000188ff01007387 */ /* 0x0005e80000100800 */
        /* <DEDUP_REMOVED lines=28> */
[----:B------:R2:W-:Y:S01]  /*2a90*/  STL [R1+0x1fc], RZ ;  /* 0x0001fcff01007387 */ /* 0x0005e20000100800 */
[----:B------:R-:W-:Y:S05]  /*2aa0*/  @!P0 BRA `(.L_x_13) ;  /* 0x0000004000c08947 */ /* 0x000fea0003800000 */
[----:B------:R-:W-:-:S06]  /*2ab0*/  UISETP.NE.AND UP0, UPT, UR23, 0x3, UPT ;  /* 0x000000031700788c */ /* 0x000fcc000bf05270 */
[----:B------:R-:W-:-:S13]  /*2ac0*/  PLOP3.LUT P1, PT, PT, PT, UP0, 0x80, 0x0 ;  /* 0x000000000000781c */ /* 0x000fda0003f2f008 */
[----:B------:R-:W-:Y:S05]  /*2ad0*/  @!P1 BRA `(.L_x_14) ;  /* 0x0000000000049947 */ /* 0x000fea0003800000 */
[----:B------:R-:W-:Y:S01]  /*2ae0*/  BPT.TRAP 0x1 ;  /* 0x000000040000795c */ /* 0x000fe20000300000 */
.L_x_14:
[----:B------:R-:W-:Y:S01]  /*2af0*/  ULEA UR6, UR5, UR11, 0x3 ;  /* 0x0000000b05067291 */ /* 0x000fe2000f8e183f */
[----:B------:R-:W-:-:S05]  /*2b00*/  IMAD.U32 R0, RZ, RZ, UR4 ;  /* 0x00000004ff007e24 */ /* 0x000fca000f8e00ff */
[----:B------:R-:W-:-:S04]  /*2b10*/  SHF.L.U32 R0, R0, 0x1f, RZ ;  /* 0x0000001f00007819 */ /* 0x000fc800000006ff */
[----:B------:R0:W1:Y:S01]  /*2b20*/  SYNCS.PHASECHK.TRANS64.TRYWAIT P0, [UR6], R0 ;  /* 0x00000000ff0075a7 */ /* 0x0000620008000146 */
[----:B------:R-:W-:Y:S05]  /*2b30*/  @!P1 BRA `(.L_x_15) ;  /* 0x0000000000049947 */ /* 0x000fea0003800000 */
[----:B------:R-:W-:Y:S01]  /*2b40*/  BPT.TRAP 0x1 ;  /* 0x000000040000795c */ /* 0x000fe20000300000 */
.L_x_15:
[----:B-1----:R-:W-:Y:S05]  /*2b50*/  @P0 BRA `(.L_x_16) ;  /* 0x0000000000080947 */ /* 0x002fea0003800000 */
[----:B------:R-:W1:Y:S02]  /*2b60*/  SYNCS.PHASECHK.TRANS64.TRYWAIT P0, [UR6], R0 ;  /* 0x00000000ff0075a7 */ /* 0x000e640008000146 */
[----:B-1----:R-:W-:Y:S05]  /*2b70*/  @!P0 BRA `(.L_x_17) ;  /* 0x0000022400e08947 */ /* 0x002fea0003800000 */
.L_x_16:
[----:B------:R-:W-:Y:S01]  /*2b80*/  UIADD3 UR6, UR11, 0x1c180, URZ ;  /* 0x0001c1800b067890 */ /* 0x000fe2000fffe03f */
[----:B------:R-:W-:Y:S01]  /*2b90*/  WARPGROUP.ARRIVE ;  /* 0x00000000000079c5 */ /* 0x000fe20000000000 */
[----:B------:R-:W-:Y:S02]  /*2ba0*/  ULOP3.LUT UR7, UR12, 0x10000, URZ, 0xfc, !UPT ;  /* 0x000100000c077892 */ /* 0x000fe4000f8efc3f */
[----:B------:R-:W-:Y:S02]  /*2bb0*/  USHF.R.U32.HI UR6, URZ, 0x4, UR6 ;  /* 0x000000043f067899 */ /* 0x000fe40008011606 */
[----:B------:R-:W-:Y:S02]  /*2bc0*/  ULEA UR7, UR5, UR7, 0xa ;  /* 0x0000000705077291 */ /* 0x000fe4000f8e503f */
[----:B------:R-:W-:Y:S01]  /*2bd0*/  ULOP3.LUT UR6, UR6, 0x3fff, URZ, 0xc0, !UPT ;  /* 0x00003fff06067892 */ /* 0x000fe2000f8ec03f */
[----:B------:R-:W-:Y:S01]  /*2be0*/  UMOV UR17, 0x80000020 ;  /* 0x8000002000117882 */ /* 0x000fe20000000000 */
[----:B------:R-:W-:-:S02]  /*2bf0*/  UMOV UR19, 0x80000020 ;  /* 0x8000002000137882 */ /* 0x000fc40000000000 */
[----:B------:R-:W-:Y:S01]  /*2c00*/  ULOP3.LUT UR6, UR6, 0x10000, URZ, 0xfc, !UPT ;  /* 0x0001000006067892 */ /* 0x000fe2000f8efc3f */
[----:B------:R-:W-:-:S03]  /*2c10*/  UMOV UR16, UR7 ;  /* 0x0000000700107c82 */ /* 0x000fc60008000000 */
[----:B------:R-:W-:-:S03]  /*2c20*/  ULEA UR8, UR5, UR6, 0xa ;  /* 0x0000000605087291 */ /* 0x000fc6000f8e503f */
[----:B------:R-:W-:-:S04]  /*2c30*/  UMOV UR6, 0x2 ;  /* 0x0000000200067882 */ /* 0x000fc80000000000 */
[----:B------:R-:W-:Y:S02]  /*2c40*/  UMOV UR18, UR8 ;  /* 0x0000000800127c82 */ /* 0x000fe40008000000 */
[----:B------:R-:W-:Y:S01]  /*2c50*/  QGMMA.64x256x32.F32.E5M2.E5M2 R24, gdesc[UR16], RZ, !UPT, gsb0 ;  /* 0x03e00000101879f3 */ /* 0x000fe2000c0038ff */
[----:B------:R-:W-:Y:S01]  /*2c60*/  UIADD3 UR16, UR7, 0x200, URZ ;  /* 0x0000020007107890 */ /* 0x000fe2000fffe03f */
[----:B------:R-:W-:Y:S01]  /*2c70*/  UMOV UR17, 0x80000020 ;  /* 0x8000002000117882 */ /* 0x000fe20000000000 */
[----:B------:R-:W-:Y:S02]  /*2c80*/  WARPGROUP.DEPBAR.LE gsb0, 0x0 ;  /* 0x00008000000079c5 */ /* 0x000fe40000010000 */
[----:B------:R-:W-:Y:S04]  /*2c90*/  STL.64 [R1], R24 ;  /* 0x0000001801007387 */ /* 0x000fe80000100a00 */
[----:B------:R-:W-:Y:S04]  /*2ca0*/  STL.64 [R1+0x8], R26 ;  /* 0x0000081a01007387 */ /* 0x000fe80000100a00 */
        /* <DEDUP_REMOVED lines=61> */
[----:B------:R3:W-:Y:S02]  /*3080*/  STL.64 [R1+0x1f8], R150 ;  /* 0x0001f89601007387 */ /* 0x0007e40000100a00 */
[----:B---3--:R-:W-:-:S06]  /*3090*/  WARPGROUP.ARRIVE ;  /* 0x00000000000079c5 */ /* 0x008fcc0000000000 */
[----:B------:R-:W-:Y:S03]  /*30a0*/  QGMMA.64x256x32.F32.E5M2.E5M2 R24, gdesc[UR16], RZ, !UPT, gsb0 ;  /* 0x03e00000101879f3 */ /* 0x000fe6000c0038ff */
[----:B------:R-:W-:Y:S02]  /*30b0*/  WARPGROUP.DEPBAR.LE gsb0, 0x0 ;  /* 0x00008000000079c5 */ /* 0x000fe40000010000 */
        /* <DEDUP_REMOVED lines=21> */
[----:B------:R3:W-:Y:S04]  /*3210*/  STL.64 [R1+0x470], R108 ;  /* 0x0004706c01007387 */ /* 0x0007e80000100a00 */
        /* <DEDUP_REMOVED lines=70> */
[----:B---3--:R-:W3:Y:S04]  /*3680*/  LDL.LU.64 R108, [R1] ;  /* 0x00000000016c7983 */ /* 0x008ee80000300a00 */
[----:B------:R-:W3:Y:S04]  /*3690*/  LDL.LU.64 R110, [R1+0x8] ;  /* 0x00000800016e7983 */ /* 0x000ee80000300a00 */
        /* <DEDUP_REMOVED lines=61> */
[----:B------:R-:W3:Y:S01]  /*3a70*/  LDL.LU.64 R234, [R1+0x1f8] ;  /* 0x0001f80001ea7983 */ /* 0x000ee20000300a00 */
[----:B------:R-:W-:-:S02]  /*3a80*/  UIADD3 UR16, UR7, 0x2, URZ ;  /* 0x0000000207107890 */ /* 0x000fc4000fffe03f */
[----:B------:R-:W-:Y:S01]  /*3a90*/  UIADD3 UR18, UR8, 0x2, URZ ;  /* 0x0000000208127890 */ /* 0x000fe2000fffe03f */
[----:B------:R-:W-:Y:S01]  /*3aa0*/  STL [R1+0x338], RZ ;  /* 0x000338ff01007387 */ /* 0x000fe20000100800 */
[----:B------:R-:W-:Y:S01]  /*3ab0*/  UMOV UR17, 0x80000020 ;  /* 0x8000002000117882 */ /* 0x000fe20000000000 */
[----:B------:R-:W-:Y:S02]  /*3ac0*/  UMOV UR19, 0x80000020 ;  /* 0x8000002000137882 */ /* 0x000fe40000000000 */
        /* <DEDUP_REMOVED lines=25> */
[----:B---3--:R-:W-:-:S06]  /*3c60*/  WARPGROUP.ARRIVE ;  /* 0x00000000000079c5 */ /* 0x008fcc0000000000 */
[----:B------:R-:W-:Y:S03]  /*3c70*/  QGMMA.64x256x32.F32.E5M2.E5M2 R108, gdesc[UR16], R108, gsb0 ;  /* 0x03e00000106c79f3 */ /* 0x000fe6000800386c */
[----:B------:R-:W-:Y:S02]  /*3c80*/  WARPGROUP.DEPBAR.LE gsb0, 0x0 ;  /* 0x00008000000079c5 */ /* 0x000fe40000010000 */
[----:B------:R-:W-:Y:S01]  /*3c90*/  STL.64 [R1], R108 ;  /* 0x0000006c01007387 */ /* 0x000fe20000100a00 */
[----:B------:R-:W-:Y:S01]  /*3ca0*/  UIADD3 UR16, UR7, 0x202, URZ ;  /* 0x0000020207107890 */ /* 0x000fe2000fffe03f */
[----:B------:R-:W-:Y:S02]  /*3cb0*/  IMAD.MOV.U32 R2, RZ, RZ, R234 ;  /* 0x000000ffff027224 */ /* 0x000fe400078e00ea */
[----:B------:R-:W-:Y:S01]  /*3cc0*/  STL.64 [R1+0x8], R110 ;  /* 0x0000086e01007387 */ /* 0x000fe20000100a00 */
[----:B------:R-:W-:Y:S01]  /*3cd0*/  UMOV UR17, 0x80000020 ;  /* 0x8000002000117882 */ /* 0x000fe20000000000 */
[----:B------:R-:W-:Y:S01]  /*3ce0*/  ULDC UR7, c[0x0][0x50c] ;  /* 0x0001430000077ab9 */ /* 0x000fe20000000800 */
[----:B01----:R-:W-:Y:S01]  /*3cf0*/  IMAD.MOV.U32 R0, RZ, RZ, R235 ;  /* 0x000000ffff007224 */ /* 0x003fe200078e00eb */
        /* <DEDUP_REMOVED lines=62> */
[----:B0-----:R-:W3:Y:S04]  /*40e0*/  LDL.LU.64 R150, [R1+0x518] ;  /* 0x0005180001967983 */ /* 0x001ee80000300a00 */
        /* <DEDUP_REMOVED lines=21> */
[----:B------:R-:W-:Y:S01]  /*4240*/  UISETP.NE.AND UP0, UPT, UR7, 0x2, UPT ;  /* 0x000000020700788c */ /* 0x000fe2000bf05270 */
[----:B------:R-:W-:-:S02]  /*4250*/  CS2R R236, SRZ ;  /* 0x0000000000ec7805 */ /* 0x000fc4000001ff00 */
[----:B-1----:R-:W-:Y:S01]  /*4260*/  CS2R R234, SRZ ;  /* 0x0000000000ea7805 */ /* 0x002fe2000001ff00 */
[----:B------:R0:W-:Y:S01]  /*4270*/  STL [R1+0x2d0], RZ ;  /* 0x0002d0ff01007387 */ /* 0x0001e20000100800 */
[----:B------:R-:W-:Y:S01]  /*4280*/  USEL UR7, URZ, 0x1, UP0 ;  /* 0x000000013f077887 */ /* 0x000fe20008000000 */
[----:B------:R-:W-:Y:S02]  /*4290*/  CS2R R232, SRZ ;  /* 0x0000000000e87805 */ /* 0x000fe4000001ff00 */
[----:B------:R-:W-:Y:S01]  /*42a0*/  CS2R R230, SRZ ;  /* 0x0000000000e67805 */ /* 0x000fe2000001ff00 */
[----:B------:R0:W-:Y:S01]  /*42b0*/  STL [R1+0x2cc], RZ ;  /* 0x0002ccff01007387 */ /* 0x0001e20000100800 */
[----:B------:R-:W-:Y:S02]  /*42c0*/  CS2R R228, SRZ ;  /* 0x0000000000e47805 */ /* 0x000fe4000001ff00 */
[----:B------:R-:W-:Y:S02]  /*42d0*/  CS2R R226, SRZ ;  /* 0x0000000000e27805 */ /* 0x000fe4000001ff00 */
[----:B------:R-:W-:Y:S01]  /*42e0*/  ISETP.NE.AND P0, PT, RZ, UR7, PT ;  /* 0x00000007ff007c0c */ /* 0x000fe2000bf05270 */
[----:B------:R0:W-:Y:S01]  /*42f0*/  STL [R1+0x2c8], RZ ;  /* 0x0002c8ff01007387 */ /* 0x0001e20000100800 */
[----:B------:R-:W-:-:S02]  /*4300*/  CS2R R224, SRZ ;  /* 0x0000000000e07805 */ /* 0x000fc4000001ff00 */
[----:B------:R-:W-:Y:S02]  /*4310*/  CS2R R222, SRZ ;  /* 0x0000000000de7805 */ /* 0x000fe4000001ff00 */
[----:B------:R-:W-:Y:S01]  /*4320*/  CS2R R220, SRZ ;  /* 0x0000000000dc7805 */ /* 0x000fe2000001ff00 */
[----:B------:R0:W-:Y:S01]  /*4330*/  STL [R1+0x2c4], RZ ;  /* 0x0002c4ff01007387 */ /* 0x0001e20000100800 */
[----:B------:R-:W-:Y:S02]  /*4340*/  CS2R R218, SRZ ;  /* 0x0000000000da7805 */ /* 0x000fe4000001ff00 */
[----:B------:R-:W-:Y:S02]  /*4350*/  CS2R R216, SRZ ;  /* 0x0000000000d87805 */ /* 0x000fe4000001ff00 */
[----:B------:R-:W-:Y:S01]  /*4360*/  CS2R R214, SRZ ;  /* 0x0000000000d67805 */ /* 0x000fe2000001ff00 */
        /* <DEDUP_REMOVED lines=54> */
[----:B------:R-:W-:Y:S01]  /*46d0*/  CS2R R4, SRZ ;  /* 0x0000000000047805 */ /* 0x000fe2000001ff00 */
[----:B------:R-:W-:Y:S01]  /*46e0*/  IMAD.MOV.U32 R3, RZ, RZ, RZ ;  /* 0x000000ffff037224 */ /* 0x000fe200078e00ff */
        /* <DEDUP_REMOVED lines=35> */
[----:B---3--:R-:W-:-:S06]  /*4920*/  WARPGROUP.ARRIVE ;  /* 0x00000000000079c5 */ /* 0x008fcc0000000000 */
[----:B------:R-:W-:Y:S03]  /*4930*/  QGMMA.64x256x32.F32.E5M2.E5M2 R24, gdesc[UR16], R24, gsb0 ;  /* 0x03e00000101879f3 */ /* 0x000fe60008003818 */
[----:B------:R-:W-:Y:S02]  /*4940*/  WARPGROUP.DEPBAR.LE gsb0, 0x0 ;  /* 0x00008000000079c5 */ /* 0x000fe40000010000 */
[----:B0-----:R-:W-:Y:S05]  /*4950*/  @!P0 BRA `(.L_x_18) ;  /* 0x0000002000f88947 */ /* 0x001fea0003800000 */
[----:B------:R-:W3:Y:S04]  /*4960*/  LDL R3, [R1] ;  /* 0x0000000001037983 */ /* 0x000ee80000100800 */
[----:B------:R-:W4:Y:S04]  /*4970*/  LDL R4, [R1+0x4] ;  /* 0x0000040001047983 */ /* 0x000f280000100800 */
[----:B------:R-:W5:Y:S04]  /*4980*/  LDL R5, [R1+0x8] ;  /* 0x0000080001057983 */ /* 0x000f680000100800 */
[----:B------:R-:W2:Y:S04]  /*4990*/  LDL R6, [R1+0xc] ;  /* 0x00000c0001067983 */ /* 0x000ea80000100800 */
        /* <DEDUP_REMOVED lines=101> */
[----:B------:R0:W-:Y:S04]  /*4ff0*/  STL [R1+0x4bc], R131 ;  /* 0x0004bc8301007387 */ /* 0x0001e80000100800 */
[----:B0-----:R-:W2:Y:S04]  /*5000*/  LDL R131, [R1+0x1a4] ;  /* 0x0001a40001837983 */ /* 0x001ea80000100800 */
        /* <DEDUP_REMOVED lines=39> */
[----:B0-----:R-:W2:Y:S01]  /*5280*/  LDL R151, [R1+0x1f4] ;  /* 0x0001f40001977983 */ /* 0x001ea20000100800 */
[----:B------:R-:W-:-:S01]  /*5290*/  FADD R2, RZ, R2 ;  /* 0x00000002ff027221 */ /* 0x000fc20000000000 */
[----:B------:R-:W-:Y:S01]  /*52a0*/  FADD R0, RZ, R0 ;  /* 0x00000000ff007221 */ /* 0x000fe20000000000 */
[----:B---3--:R-:W-:-:S01]  /*52b0*/  FADD R3, RZ, R3 ;  /* 0x00000003ff037221 */ /* 0x008fc20000000000 */
[----:B----4-:R-:W-:Y:S01]  /*52c0*/  FADD R4, RZ, R4 ;  /* 0x00000004ff047221 */ /* 0x010fe20000000000 */
[----:B-----5:R-:W-:-:S01]  /*52d0*/  FADD R5, RZ, R5 ;  /* 0x00000005ff057221 */ /* 0x020fc20000000000 */
[----:B--2---:R-:W-:Y:S01]  /*52e0*/  FADD R6, RZ, R6 ;  /* 0x00000006ff067221 */ /* 0x004fe20000000000 */
[----:B------:R-:W-:-:S01]  /*52f0*/  FADD R7, RZ, R7 ;  /* 0x00000007ff077221 */ /* 0x000fc20000000000 */
[----:B------:R-:W-:Y:S01]  /*5300*/  FADD R8, RZ, R8 ;  /* 0x00000008ff087221 */ /* 0x000fe20000000000 */
        /* <DEDUP_REMOVED lines=13> */
[----:B------:R-:W2:Y:S01]  /*53e0*/  LDL.LU R131, [R1+0x4bc] ;  /* 0x0004bc0001837983 */ /* 0x000ea20000300800 */
        /* <DEDUP_REMOVED lines=13> */
[----:B------:R-:W3:Y:S01]  /*54c0*/  LDL.LU R132, [R1+0x4b8] ;  /* 0x0004b80001847983 */ /* 0x000ee20000300800 */
        /* <DEDUP_REMOVED lines=16> */
[----:B------:R0:W-:Y:S01]  /*55d0*/  STL [R1+0x200], R133 ;  /* 0x0002008501007387 */ /* 0x0001e20000100800 */
        /* <DEDUP_REMOVED lines=9> */
[----:B0-----:R-:W4:Y:S01]  /*5670*/  LDL.LU R133, [R1+0x4b4] ;  /* 0x0004b40001857983 */ /* 0x001f220000300800 */
[----:B------:R-:W-:-:S01]  /*5680*/  FADD R184, RZ, R184 ;  /* 0x000000b8ffb87221 */ /* 0x000fc20000000000 */
[----:B------:R-:W-:Y:S01]  /*5690*/  FADD R185, RZ, R185 ;  /* 0x000000b9ffb97221 */ /* 0x000fe20000000000 */
[----:B------:R-:W-:-:S01]  /*56a0*/  FADD R186, RZ, R186 ;  /* 0x000000baffba7221 */ /* 0x000fc20000000000 */
        /* <DEDUP_REMOVED lines=10> */
[----:B0-----:R-:W5:Y:S01]  /*5750*/  LDL.LU R134, [R1+0x4b0] ;  /* 0x0004b00001867983 */ /* 0x001f620000300800 */
        /* <DEDUP_REMOVED lines=52> */
[----:B0-----:R-:W5:Y:S04]  /*5aa0*/  LDL.LU R138, [R1+0x4a0] ;  /* 0x0004a000018a7983 */ /* 0x001f680000300800 */
[----:B------:R0:W-:Y:S01]  /*5ab0*/  STL [R1+0x218], R139 ;  /* 0x0002188b01007387 */ /* 0x0001e20000100800 */
[----:B------:R-:W-:-:S03]  /*5ac0*/  FADD R140, RZ, R140 ;  /* 0x0000008cff8c7221 */ /* 0x000fc60000000000 */
        /* <DEDUP_REMOVED lines=34> */
[----:B------:R0:W-:Y:S04]  /*5cf0*/  STL [R1+0x248], R151 ;  /* 0x0002489701007387 */ /* 0x0001e80000100800 */
[----:B0-----:R-:W5:Y:S04]  /*5d00*/  LDL.LU R151, [R1+0x46c] ;  /* 0x00046c0001977983 */ /* 0x001f680000300800 */
[----:B------:R0:W-:Y:S04]  /*5d10*/  STL [R1+0x24c], R2 ;  /* 0x00024c0201007387 */ /* 0x0001e80000100800 */
[----:B------:R1:W-:Y:S01]  /*5d20*/  STL [R1+0x250], R0 ;  /* 0x0002500001007387 */ /* 0x0003e20000100800 */
[----:B0-----:R-:W-:-:S01]  /*5d30*/  FADD R2, RZ, R24 ;  /* 0x00000018ff027221 */ /* 0x001fc20000000000 */
[----:B-1----:R-:W-:-:S04]  /*5d40*/  FADD R0, RZ, R25 ;  /* 0x00000019ff007221 */ /* 0x002fc80000000000 */
        /* <DEDUP_REMOVED lines=211> */
[----:B--2---:R-:W-:-:S04]  /*6a80*/  FADD R0, RZ, R131 ;  /* 0x00000083ff007221 */ /* 0x004fc80000000000 */
[----:B------:R3:W-:Y:S04]  /*6a90*/  STL [R1+0x3fc], R2 ;  /* 0x0003fc0201007387 */ /* 0x0007e80000100800 */
[----:B------:R4:W-:Y:S01]  /*6aa0*/  STL [R1+0x400], R0 ;  /* 0x0004000001007387 */ /* 0x0009e20000100800 */
[----:B---3--:R-:W-:-:S01]  /*6ab0*/  FADD R2, RZ, R132 ;  /* 0x00000084ff027221 */ /* 0x008fc20000000000 */
[----:B----4-:R-:W-:-:S04]  /*6ac0*/  FADD R0, RZ, R133 ;  /* 0x00000085ff007221 */ /* 0x010fc80000000000 */
[----:B------:R5:W-:Y:S04]  /*6ad0*/  STL [R1+0x404], R2 ;  /* 0x0004040201007387 */ /* 0x000be80000100800 */
[----:B------:R0:W-:Y:S01]  /*6ae0*/  STL [R1+0x408], R0 ;  /* 0x0004080001007387 */ /* 0x0001e20000100800 */
[----:B-----5:R-:W-:-:S01]  /*6af0*/  FADD R2, RZ, R134 ;  /* 0x00000086ff027221 */ /* 0x020fc20000000000 */
[----:B0-----:R-:W-:-:S04]  /*6b00*/  FADD R0, RZ, R135 ;  /* 0x00000087ff007221 */ /* 0x001fc80000000000 */
        /* <DEDUP_REMOVED lines=34> */
[----:B------:R-:W-:-:S05]  /*6d30*/  UMOV UR6, URZ ;  /* 0x0000003f00067c82 */ /* 0x000fca0008000000 */
.L_x_18:
[----:B------:R-:W-:-:S04]  /*6d40*/  UIADD3 UR14, UR5, 0x1, URZ ;  /* 0x00000001050e7890 */ /* 0x000fc8000fffe03f */
[----:B------:R-:W-:-:S04]  /*6d50*/  UISETP.NE.AND UP0, UPT, UR14, 0x7, UPT ;  /* 0x000000070e00788c */ /* 0x000fc8000bf05270 */
[----:B------:R-:W-:Y:S02]  /*6d60*/  USEL UR8, URZ, 0x1, UP0 ;  /* 0x000000013f087887 */ /* 0x000fe40008000000 */
[----:B------:R-:W-:Y:S02]  /*6d70*/  USEL UR14, UR14, URZ, UP0 ;  /* 0x0000003f0e0e7287 */ /* 0x000fe40008000000 */
[----:B------:R-:W-:-:S06]  /*6d80*/  ULOP3.LUT UR8, UR4, UR8, URZ, 0x3c, !UPT ;  /* 0x0000000804087292 */ /* 0x000fcc000f8e3c3f */
[----:B0-----:R-:W-:Y:S01]  /*6d90*/  IMAD.U32 R0, RZ, RZ, UR8 ;  /* 0x00000008ff007e24 */ /* 0x001fe2000f8e00ff */
[----:B------:R-:W-:-:S06]  /*6da0*/  UMOV UR8, 0x1 ;  /* 0x0000000100087882 */ /* 0x000fcc0000000000 */
.L_x_13:
[----:B------:R-:W-:-:S04]  /*6db0*/  UISETP.LT.AND UP0, UPT, UR9, 0x1, UPT ;  /* 0x000000010900788c */ /* 0x000fc8000bf01270 */
[----:B------:R-:W-:-:S04]  /*6dc0*/  USEL UR16, UR9, 0x1, UP0 ;  /* 0x0000000109107887 */ /* 0x000fc80008000000 */
[----:B------:R-:W-:-:S04]  /*6dd0*/  UIADD3 UR16, UR9, -UR16, URZ ;  /* 0x8000001009107290 */ /* 0x000fc8000fffe03f */
[----:B------:R-:W-:-:S06]  /*6de0*/  UISETP.GE.AND UP0, UPT, UR16, 0x1, UPT ;  /* 0x000000011000788c */ /* 0x000fcc000bf06270 */
[----:B------:R-:W-:-:S13]  /*6df0*/  PLOP3.LUT P0, PT, PT, PT, UP0, 0x80, 0x0 ;  /* 0x000000000000781c */ /* 0x000fda0003f0f008 */
[----:B------:R-:W-:Y:S05]  /*6e00*/  @!P0 BRA `(.L_x_19) ;  /* 0x0000006000508947 */ /* 0x000fea0003800000 */
[----:B------:R-:W-:Y:S01]  /*6e10*/  UMOV UR24, UR16 ;  /* 0x0000001000187c82 */ /* 0x000fe20008000000 */
[----:B------:R-:W-:Y:S01]  /*6e20*/  UMOV UR25, UR5 ;  /* 0x0000000500197c82 */ /* 0x000fe20008000000 */
[----:B------:R-:W-:-:S05]  /*6e30*/  ULDC UR26, c[0x0][0x50c] ;  /* 0x00014300001a7ab9 */ /* 0x000fca0000000800 */
.L_x_27:
[----:B------:R-:W-:-:S06]  /*6e40*/  UISETP.NE.AND UP0, UPT, UR23, 0x3, UPT ;  /* 0x000000031700788c */ /* 0x000fcc000bf05270 */
[----:B------:R-:W-:-:S13]  /*6e50*/  PLOP3.LUT P1, PT, PT, PT, UP0, 0x80, 0x0 ;  /* 0x000000000000781c */ /* 0x000fda0003f2f008 */
[----:B0-----:R-:W-:Y:S05]  /*6e60*/  @!P1 BRA `(.L_x_20) ;  /* 0x0000000000049947 */ /* 0x001fea0003800000 */
[----:B------:R-:W-:Y:S01]  /*6e70*/  BPT.TRAP 0x1 ;  /* 0x000000040000795c */ /* 0x000fe20000300000 */
.L_x_20:
[----:B------:R-:W0:Y:S01]  /*6e80*/  S2UR UR16, SR_CgaCtaId ;  /* 0x00000000001079c3 */ /* 0x000e220000008800 */
[----:B------:R-:W-:Y:S01]  /*6e90*/  UMOV UR11, 0x400 ;  /* 0x00000400000b7882 */ /* 0x000fe20000000000 */
[----:B------:R-:W-:Y:S01]  /*6ea0*/  SHF.L.U32 R2, R0, 0x1f, RZ ;  /* 0x0000001f00027819 */ /* 0x000fe200000006ff */
[----:B0-----:R-:W-:-:S04]  /*6eb0*/  ULEA UR11, UR16, UR11, 0x18 ;  /* 0x0000000b100b7291 */ /* 0x001fc8000f8ec03f */
[----:B------:R-:W-:-:S09]  /*6ec0*/  ULEA UR16, UR14, UR11, 0x3 ;  /* 0x0000000b0e107291 */ /* 0x000fd2000f8e183f */
[----:B------:R0:W1:Y:S01]  /*6ed0*/  SYNCS.PHASECHK.TRANS64.TRYWAIT P0, [UR16], R2 ;  /* 0x00000002ff0075a7 */ /* 0x0000620008000150 */
[----:B------:R-:W-:Y:S05]  /*6ee0*/  @!P1 BRA `(.L_x_21) ;  /* 0x0000000000049947 */ /* 0x000fea0003800000 */
[----:B------:R-:W-:Y:S01]  /*6ef0*/  BPT.TRAP 0x1 ;  /* 0x000000040000795c */ /* 0x000fe20000300000 */
.L_x_21:
[----:B-1----:R-:W-:Y:S05]  /*6f00*/  @P0 BRA `(.L_x_22) ;  /* 0x0000000000080947 */ /* 0x002fea0003800000 */
[----:B------:R-:W1:Y:S02]  /*6f10*/  SYNCS.PHASECHK.TRANS64.TRYWAIT P0, [UR16], R2 ;  /* 0x00000002ff0075a7 */ /* 0x000e640008000150 */
[----:B-1----:R-:W-:Y:S05]  /*6f20*/  @!P0 BRA `(.L_x_23) ;  /* 0x000001e4000c8947 */ /* 0x002fea0003800000 */
.L_x_22:
        /* <DEDUP_REMOVED lines=64> */
[----:B-1----:R-:W3:Y:S04]  /*7330*/  LDL.LU.64 R108, [R1] ;  /* 0x00000000016c7983 */ /* 0x002ee80000300a00 */
        /* <DEDUP_REMOVED lines=64> */
[----:B------:R-:W-:Y:S02]  /*7740*/  UISETP.NE.AND UP0, UPT, UR7, URZ, UPT ;  /* 0x0000003f0700728c */ /* 0x000fe4000bf05270 */
[----:B------:R-:W-:Y:S02]  /*7750*/  USHF.R.U32.HI UR16, URZ, 0x4, UR16 ;  /* 0x000000043f107899 */ /* 0x000fe40008011610 */
[----:B------:R-:W-:Y:S02]  /*7760*/  USEL UR8, UR8, URZ, !UP0 ;  /* 0x0000003f08087287 */ /* 0x000fe4000c000000 */
[----:B------:R-:W-:Y:S02]  /*7770*/  ULOP3.LUT UR16, UR16, 0x3fff, URZ, 0xc0, !UPT ;  /* 0x00003fff10107892 */ /* 0x000fe4000f8ec03f */
[----:B------:R-:W-:Y:S02]  /*7780*/  UISETP.NE.U32.AND UP0, UPT, UR8, URZ, UPT ;  /* 0x0000003f0800728c */ /* 0x000fe4000bf05070 */
[----:B------:R-:W-:-:S02]  /*7790*/  ULOP3.LUT UR7, UR12, 0x10000, URZ, 0xfc, !UPT ;  /* 0x000100000c077892 */ /* 0x000fc4000f8efc3f */
[----:B------:R-:W-:Y:S02]  /*77a0*/  ULOP3.LUT UR8, UR16, 0x10000, URZ, 0xfc, !UPT ;  /* 0x0001000010087892 */ /* 0x000fe4000f8efc3f */
[----:B------:R-:W-:Y:S02]  /*77b0*/  ULEA UR7, UR14, UR7, 0xa ;  /* 0x000000070e077291 */ /* 0x000fe4000f8e503f */
[----:B------:R-:W-:Y:S01]  /*77c0*/  ULEA UR8, UR14, UR8, 0xa ;  /* 0x000000080e087291 */ /* 0x000fe2000f8e503f */
[----:B------:R-:W-:Y:S01]  /*77d0*/  UMOV UR17, 0x80000020 ;  /* 0x8000002000117882 */ /* 0x000fe20000000000 */
[----:B------:R-:W-:-:S03]  /*77e0*/  UMOV UR19, 0x80000020 ;  /* 0x8000002000137882 */ /* 0x000fc60000000000 */
[----:B------:R-:W-:Y:S02]  /*77f0*/  UMOV UR16, UR7 ;  /* 0x0000000700107c82 */ /* 0x000fe40008000000 */
[----:B------:R-:W-:Y:S01]  /*7800*/  UMOV UR18, UR8 ;  /* 0x0000000800127c82 */ /* 0x000fe20008000000 */
[----:B---3--:R-:W-:-:S06]  /*7810*/  WARPGROUP.ARRIVE ;  /* 0x00000000000079c5 */ /* 0x008fcc0000000000 */
[----:B------:R-:W-:Y:S03]  /*7820*/  QGMMA.64x256x32.F32.E5M2.E5M2 R108, gdesc[UR16], R108, UP0, gsb0 ;  /* 0x03e00000106c79f3 */ /* 0x000fe6000b80386c */
        /* <DEDUP_REMOVED lines=65> */
[----:B-1----:R-:W3:Y:S04]  /*7c40*/  LDL.LU.64 R234, [R1+0x868] ;  /* 0x0008680001ea7983 */ /* 0x002ee80000300a00 */
[----:B------:R-:W4:Y:S04]  /*7c50*/  LDL.LU.64 R232, [R1+0x860] ;  /* 0x0008600001e87983 */ /* 0x000f280000300a00 */
[----:B------:R-:W2:Y:S04]  /*7c60*/  LDL.LU.64 R230, [R1+0x858] ;  /* 0x0008580001e67983 */ /* 0x000ea80000300a00 */
        /* <DEDUP_REMOVED lines=60> */
[----:B------:R-:W2:Y:S01]  /*8030*/  LDL.LU.64 R108, [R1+0x670] ;  /* 0x00067000016c7983 */ /* 0x000ea20000300a00 */
[----:B------:R-:W-:Y:S01]  /*8040*/  UIADD3 UR16, UR7, 0x200, URZ ;  /* 0x0000020007107890 */ /* 0x000fe2000fffe03f */
[----:B------:R-:W-:-:S02]  /*8050*/  UMOV UR17, 0x80000020 ;  /* 0x8000002000117882 */ /* 0x000fc40000000000 */
[----:B---3--:R-:W-:Y:S04]  /*8060*/  STL.64 [R1+0x668], R234 ;  /* 0x000668ea01007387 */ /* 0x008fe80000100a00 */
[----:B----4-:R-:W-:Y:S04]  /*8070*/  STL.64 [R1+0x660], R232 ;  /* 0x000660e801007387 */ /* 0x010fe80000100a00 */
[----:B--2---:R-:W-:Y:S04]  /*8080*/  STL.64 [R1+0x658], R230 ;  /* 0x000658e601007387 */ /* 0x004fe80000100a00 */
        /* <DEDUP_REMOVED lines=38> */
[----:B------:R-:W-:Y:S01]  /*82f0*/  STL.64 [R1+0x520], R152 ;  /* 0x0005209801007387 */ /* 0x000fe20000100a00 */
[----:B------:R-:W-:-:S06]  /*8300*/  WARPGROUP.ARRIVE ;  /* 0x00000000000079c5 */ /* 0x000fcc0000000000 */
[----:B------:R-:W-:Y:S03]  /*8310*/  QGMMA.64x256x32.F32.E5M2.E5M2 R24, gdesc[UR16], R24, UP0, gsb0 ;  /* 0x03e00000101879f3 */ /* 0x000fe6000b803818 */
        /* <DEDUP_REMOVED lines=23> */
[----:B-1----:R-:W2:Y:S04]  /*8490*/  LDL.LU.64 R108, [R1] ;  /* 0x00000000016c7983 */ /* 0x002ea80000300a00 */
        /* <DEDUP_REMOVED lines=63> */
[----:B------:R-:W-:-:S02]  /*8890*/  UIADD3 UR16, UR7, 0x2, URZ ;  /* 0x0000000207107890 */ /* 0x000fc4000fffe03f */
[----:B------:R-:W-:Y:S01]  /*88a0*/  UIADD3 UR18, UR8, 0x2, URZ ;  /* 0x0000000208127890 */ /* 0x000fe2000fffe03f */
[----:B------:R-:W-:Y:S01]  /*88b0*/  UMOV UR17, 0x80000020 ;  /* 0x8000002000117882 */ /* 0x000fe20000000000 */
[----:B------:R-:W-:Y:S01]  /*88c0*/  UMOV UR19, 0x80000020 ;  /* 0x8000002000137882 */ /* 0x000fe20000000000 */
[----:B--2---:R-:W-:-:S06]  /*88d0*/  WARPGROUP.ARRIVE ;  /* 0x00000000000079c5 */ /* 0x004fcc0000000000 */
[----:B------:R-:W-:Y:S03]  /*88e0*/  QGMMA.64x256x32.F32.E5M2.E5M2 R108, gdesc[UR16], R108, gsb0 ;  /* 0x03e00000106c79f3 */ /* 0x000fe6000800386c */
[----:B------:R-:W-:Y:S02]  /*88f0*/  WARPGROUP.DEPBAR.LE gsb0, 0x0 ;  /* 0x00008000000079c5 */ /* 0x000fe40000010000 */
[----:B------:R-:W-:Y:S01]  /*8900*/  STL.64 [R1], R108 ;  /* 0x0000006c01007387 */ /* 0x000fe20000100a00 */
[----:B0-----:R-:W-:-:S03]  /*8910*/  IMAD.MOV.U32 R2, RZ, RZ, R108 ;  /* 0x000000ffff027224 */ /* 0x001fc600078e006c */
        /* <DEDUP_REMOVED lines=63> */
[----:B0-----:R0:W5:Y:S04]  /*8d10*/  LDL.LU.64 R234, [R1+0x668] ;  /* 0x0006680001ea7983 */ /* 0x0011680000300a00 */
[----:B------:R0:W5:Y:S04]  /*8d20*/  LDL.LU.64 R232, [R1+0x660] ;  /* 0x0006600001e87983 */ /* 0x0001680000300a00 */
        /* <DEDUP_REMOVED lines=63> */
[----:B------:R-:W-:Y:S01]  /*9120*/  UMOV UR17, 0x80000020 ;  /* 0x8000002000117882 */ /* 0x000fe20000000000 */
[----:B------:R-:W-:-:S04]  /*9130*/  UIADD3 UR6, UR6, 0x2, URZ ;  /* 0x0000000206067890 */ /* 0x000fc8000fffe03f */
[----:B------:R-:W-:-:S04]  /*9140*/  UISETP.NE.AND UP0, UPT, UR6, UR26, UPT ;  /* 0x0000001a0600728c */ /* 0x000fc8000bf05270 */
[----:B------:R-:W-:-:S06]  /*9150*/  USEL UR7, URZ, 0x1, UP0 ;  /* 0x000000013f077887 */ /* 0x000fcc0008000000 */
[----:B------:R-:W-:Y:S01]  /*9160*/  ISETP.NE.AND P0, PT, RZ, UR7, PT ;  /* 0x00000007ff007c0c */ /* 0x000fe2000bf05270 */
[----:B--2---:R-:W-:-:S06]  /*9170*/  WARPGROUP.ARRIVE ;  /* 0x00000000000079c5 */ /* 0x004fcc0000000000 */
[----:B------:R-:W-:Y:S03]  /*9180*/  QGMMA.64x256x32.F32.E5M2.E5M2 R24, gdesc[UR16], R24, gsb0 ;  /* 0x03e00000101879f3 */ /* 0x000fe60008003818 */
[----:B------:R-:W-:-:S03]  /*9190*/  WARPGROUP.DEPBAR.LE gsb0, 0x0 ;  /* 0x00008000000079c5 */ /* 0x000fc60000010000 */
[----:B0-----:R-:W-:Y:S05]  /*91a0*/  @!P0 BRA `(.L_x_24) ;  /* 0x0000003c000c8947 */ /* 0x001fea0003800000 */
[----:B-----5:R0:W-:Y:S04]  /*91b0*/  STL [R1+0x698], R225 ;  /* 0x000698e101007387 */ /* 0x0201e80000100800 */
[----:B------:R1:W-:Y:S01]  /*91c0*/  STL [R1+0x694], R226 ;  /* 0x000694e201007387 */ /* 0x0003e20000100800 */
[----:B0-----:R-:W-:-:S03]  /*91d0*/  IMAD.MOV.U32 R225, RZ, RZ, R2 ;  /* 0x000000ffffe17224 */ /* 0x001fc600078e0002 */
[----:B-1----:R-:W2:Y:S04]  /*91e0*/  LDL R226, [R1+0x4] ;  /* 0x0000040001e27983 */ /* 0x002ea80000100800 */
[----:B------:R0:W-:Y:S04]  /*91f0*/  STL [R1+0x690], R227 ;  /* 0x000690e301007387 */ /* 0x0001e80000100800 */
[----:B0-----:R-:W3:Y:S04]  /*9200*/  LDL R227, [R1+0x8] ;  /* 0x0000080001e37983 */ /* 0x001ee80000100800 */
[----:B------:R0:W-:Y:S04]  /*9210*/  STL [R1+0x68c], R228 ;  /* 0x00068ce401007387 */ /* 0x0001e80000100800 */
[----:B0-----:R-:W4:Y:S04]  /*9220*/  LDL R228, [R1+0xc] ;  /* 0x00000c0001e47983 */ /* 0x001f280000100800 */
        /* <DEDUP_REMOVED lines=209> */
[----:B0-----:R-:W4:Y:S04]  /*9f40*/  LDL.LU R121, [R1+0x200] ;  /* 0x0002000001797983 */ /* 0x001f280000300800 */
        /* <DEDUP_REMOVED lines=14> */
[----:B------:R-:W4:Y:S04]  /*a030*/  LDL.LU R2, [R1+0x230] ;  /* 0x0002300001027983 */ /* 0x000f280000300800 */
        /* <DEDUP_REMOVED lines=38> */
[----:B------:R0:W-:Y:S01]  /*a2a0*/  STL [R1+0x47c], R148 ;  /* 0x00047c9401007387 */ /* 0x0001e20000100800 */
[----:B------:R-:W-:-:S03]  /*a2b0*/  FADD R3, R225, R3 ;  /* 0x00000003e1037221 */ /* 0x000fc60000000000 */
[----:B0-----:R-:W4:Y:S04]  /*a2c0*/  LDL.LU R148, [R1+0x214] ;  /* 0x0002140001947983 */ /* 0x001f280000300800 */
[----:B------:R0:W-:Y:S01]  /*a2d0*/  STL [R1+0x478], R149 ;  /* 0x0004789501007387 */ /* 0x0001e20000100800 */
[----:B--2---:R-:W-:-:S01]  /*a2e0*/  FADD R4, R226, R4 ;  /* 0x00000004e2047221 */ /* 0x004fc20000000000 */
[----:B---3--:R-:W-:Y:S02]  /*a2f0*/  FADD R5, R227, R5 ;  /* 0x00000005e3057221 */ /* 0x008fe40000000000 */
[----:B0-----:R-:W2:Y:S04]  /*a300*/  LDL R149, [R1+0x1f4] ;  /* 0x0001f40001957983 */ /* 0x001ea80000100800 */
[----:B------:R0:W-:Y:S01]  /*a310*/  STL [R1+0x474], R150 ;  /* 0x0004749601007387 */ /* 0x0001e20000100800 */
[----:B----4-:R-:W-:-:S01]  /*a320*/  FADD R6, R228, R6 ;  /* 0x00000006e4067221 */ /* 0x010fc20000000000 */
[----:B------:R-:W-:-:S02]  /*a330*/  FADD R7, R229, R7 ;  /* 0x00000007e5077221 */ /* 0x000fc40000000000 */
[----:B0-----:R-:W3:Y:S04]  /*a340*/  LDL R150, [R1+0x1c0] ;  /* 0x0001c00001967983 */ /* 0x001ee80000100800 */
[----:B------:R0:W-:Y:S01]  /*a350*/  STL [R1+0x470], R151 ;  /* 0x0004709701007387 */ /* 0x0001e20000100800 */
[----:B------:R-:W-:-:S01]  /*a360*/  FADD R8, R230, R8 ;  /* 0x00000008e6087221 */ /* 0x000fc20000000000 */
[----:B------:R-:W-:Y:S02]  /*a370*/  FADD R9, R231, R9 ;  /* 0x00000009e7097221 */ /* 0x000fe40000000000 */
[----:B0-----:R-:W4:Y:S04]  /*a380*/  LDL R151, [R1+0x1f0] ;  /* 0x0001f00001977983 */ /* 0x001f280000100800 */
[----:B------:R0:W-:Y:S01]  /*a390*/  STL [R1+0x46c], R0 ;  /* 0x00046c0001007387 */ /* 0x0001e20000100800 */
[----:B------:R-:W-:-:S01]  /*a3a0*/  FADD R10, R232, R10 ;  /* 0x0000000ae80a7221 */ /* 0x000fc20000000000 */
[----:B------:R-:W-:-:S02]  /*a3b0*/  FADD R11, R233, R11 ;  /* 0x0000000be90b7221 */ /* 0x000fc40000000000 */
[----:B0-----:R-:W2:Y:S04]  /*a3c0*/  LDL.LU R0, [R1+0x210] ;  /* 0x0002100001007983 */ /* 0x001ea80000300800 */
[----:B------:R-:W3:Y:S04]  /*a3d0*/  LDL.LU R225, [R1+0x698] ;  /* 0x0006980001e17983 */ /* 0x000ee80000300800 */
[----:B------:R-:W4:Y:S04]  /*a3e0*/  LDL.LU R226, [R1+0x694] ;  /* 0x0006940001e27983 */ /* 0x000f280000300800 */
[----:B------:R-:W2:Y:S04]  /*a3f0*/  LDL.LU R227, [R1+0x690] ;  /* 0x0006900001e37983 */ /* 0x000ea80000300800 */
[----:B------:R-:W2:Y:S04]  /*a400*/  LDL.LU R228, [R1+0x68c] ;  /* 0x00068c0001e47983 */ /* 0x000ea80000300800 */
[----:B------:R-:W2:Y:S01]  /*a410*/  LDL.LU R229, [R1+0x688] ;  /* 0x0006880001e57983 */ /* 0x000ea20000300800 */
[----:B------:R-:W-:-:S03]  /*a420*/  FADD R12, R234, R12 ;  /* 0x0000000cea0c7221 */ /* 0x000fc60000000000 */
[----:B------:R-:W2:Y:S01]  /*a430*/  LDL.LU R230, [R1+0x684] ;  /* 0x0006840001e67983 */ /* 0x000ea20000300800 */
[----:B------:R-:W-:-:S03]  /*a440*/  FADD R13, R235, R13 ;  /* 0x0000000deb0d7221 */ /* 0x000fc60000000000 */
[----:B------:R-:W2:Y:S04]  /*a450*/  LDL.LU R231, [R1+0x680] ;  /* 0x0006800001e77983 */ /* 0x000ea80000300800 */
[----:B------:R-:W2:Y:S04]  /*a460*/  LDL.LU R232, [R1+0x67c] ;  /* 0x00067c0001e87983 */ /* 0x000ea80000300800 */
[----:B------:R-:W2:Y:S04]  /*a470*/  LDL.LU R233, [R1+0x678] ;  /* 0x0006780001e97983 */ /* 0x000ea80000300800 */
[----:B------:R-:W2:Y:S04]  /*a480*/  LDL.LU R234, [R1+0x674] ;  /* 0x0006740001ea7983 */ /* 0x000ea80000300800 */
[----:B------:R-:W2:Y:S01]  /*a490*/  LDL.LU R235, [R1+0x670] ;  /* 0x0006700001eb7983 */ /* 0x000ea20000300800 */
[----:B------:R-:W-:-:S01]  /*a4a0*/  FADD R14, R24, R14 ;  /* 0x0000000e180e7221 */ /* 0x000fc20000000000 */
[----:B------:R-:W-:Y:S01]  /*a4b0*/  FADD R15, R25, R15 ;  /* 0x0000000f190f7221 */ /* 0x000fe20000000000 */
[----:B------:R-:W-:-:S01]  /*a4c0*/  FADD R16, R26, R16 ;  /* 0x000000101a107221 */ /* 0x000fc20000000000 */
[----:B------:R-:W2:Y:S01]  /*a4d0*/  LDL.LU R24, [R1+0x66c] ;  /* 0x00066c0001187983 */ /* 0x000ea20000300800 */
[----:B------:R-:W-:-:S01]  /*a4e0*/  FADD R17, R27, R17 ;  /* 0x000000111b117221 */ /* 0x000fc20000000000 */
[----:B------:R-:W-:-:S02]  /*a4f0*/  FADD R18, R28, R18 ;  /* 0x000000121c127221 */ /* 0x000fc40000000000 */
[----:B------:R-:W2:Y:S01]  /*a500*/  LDL.LU R25, [R1+0x668] ;  /* 0x0006680001197983 */ /* 0x000ea20000300800 */
[----:B------:R-:W-:-:S03]  /*a510*/  FADD R19, R29, R19 ;  /* 0x000000131d137221 */ /* 0x000fc60000000000 */
        /* <DEDUP_REMOVED lines=155> */
[----:B---3--:R-:W-:-:S03]  /*aed0*/  FADD R225, R107, R225 ;  /* 0x000000e16be17221 */ /* 0x008fc60000000000 */
[----:B------:R-:W3:Y:S01]  /*aee0*/  LDL.LU R104, [R1+0x52c] ;  /* 0x00052c0001687983 */ /* 0x000ee20000300800 */
[----:B----4-:R-:W-:-:S03]  /*aef0*/  FADD R226, R108, R226 ;  /* 0x000000e26ce27221 */ /* 0x010fc60000000000 */
[----:B------:R-:W4:Y:S01]  /*af00*/  LDL.LU R105, [R1+0x528] ;  /* 0x0005280001697983 */ /* 0x000f220000300800 */
[----:B--2---:R-:W-:-:S03]  /*af10*/  FADD R227, R109, R227 ;  /* 0x000000e36de37221 */ /* 0x004fc60000000000 */
        /* <DEDUP_REMOVED lines=15> */
[----:B------:R-:W-:-:S01]  /*b010*/  FADD R235, R117, R235 ;  /* 0x000000eb75eb7221 */ /* 0x000fc20000000000 */
[----:B------:R-:W-:Y:S02]  /*b020*/  FADD R121, R120, R121 ;  /* 0x0000007978797221 */ /* 0x000fe40000000000 */
[----:B------:R-:W2:Y:S01]  /*b030*/  LDL.LU R114, [R1+0x504] ;  /* 0x0005040001727983 */ /* 0x000ea20000300800 */
[----:B------:R-:W-:-:S03]  /*b040*/  FADD R236, R118, R236 ;  /* 0x000000ec76ec7221 */ /* 0x000fc60000000000 */
[----:B------:R-:W2:Y:S01]  /*b050*/  LDL.LU R115, [R1+0x500] ;  /* 0x0005000001737983 */ /* 0x000ea20000300800 */
[----:B------:R-:W-:-:S03]  /*b060*/  FADD R237, R119, R237 ;  /* 0x000000ed77ed7221 */ /* 0x000fc60000000000 */
[----:B------:R-:W2:Y:S01]  /*b070*/  LDL.LU R116, [R1+0x4fc] ;  /* 0x0004fc0001747983 */ /* 0x000ea20000300800 */
[----:B------:R-:W-:-:S03]  /*b080*/  FADD R123, R122, R123 ;  /* 0x0000007b7a7b7221 */ /* 0x000fc60000000000 */
[----:B------:R-:W2:Y:S04]  /*b090*/  LDL.LU R117, [R1+0x4f8] ;  /* 0x0004f80001757983 */ /* 0x000ea80000300800 */
[----:B------:R-:W2:Y:S01]  /*b0a0*/  LDL.LU R118, [R1+0x4f4] ;  /* 0x0004f40001767983 */ /* 0x000ea20000300800 */
[----:B------:R-:W-:-:S03]  /*b0b0*/  FADD R125, R124, R125 ;  /* 0x0000007d7c7d7221 */ /* 0x000fc60000000000 */
[----:B------:R-:W2:Y:S04]  /*b0c0*/  LDL.LU R119, [R1+0x4f0] ;  /* 0x0004f00001777983 */ /* 0x000ea80000300800 */
[----:B------:R-:W2:Y:S04]  /*b0d0*/  LDL.LU R120, [R1+0x4ec] ;  /* 0x0004ec0001787983 */ /* 0x000ea80000300800 */
[----:B------:R0:W-:Y:S01]  /*b0e0*/  STL [R1+0x200], R121 ;  /* 0x0002007901007387 */ /* 0x0001e20000100800 */
[----:B------:R-:W-:-:S01]  /*b0f0*/  FADD R127, R126, R127 ;  /* 0x0000007f7e7f7221 */ /* 0x000fc20000000000 */
[----:B------:R-:W-:Y:S01]  /*b100*/  FADD R0, R128, R0 ;  /* 0x0000000080007221 */ /* 0x000fe20000000000 */
[----:B------:R-:W-:-:S01]  /*b110*/  FADD R148, R150, R148 ;  /* 0x0000009496947221 */ /* 0x000fc20000000000 */
[----:B0-----:R-:W2:Y:S04]  /*b120*/  LDL.LU R121, [R1+0x4e8] ;  /* 0x0004e80001797983 */ /* 0x001ea80000300800 */
        /* <DEDUP_REMOVED lines=9> */
[----:B------:R-:W-:-:S02]  /*b1c0*/  FADD R136, R137, R136 ;  /* 0x0000008889887221 */ /* 0x000fc40000000000 */
[----:B0-----:R-:W2:Y:S04]  /*b1d0*/  LDL.LU R125, [R1+0x4d8] ;  /* 0x0004d800017d7983 */ /* 0x001ea80000300800 */
[----:B------:R-:W2:Y:S04]  /*b1e0*/  LDL.LU R126, [R1+0x4d4] ;  /* 0x0004d400017e7983 */ /* 0x000ea80000300800 */
[----:B------:R0:W-:Y:S01]  /*b1f0*/  STL [R1+0x20c], R127 ;  /* 0x00020c7f01007387 */ /* 0x0001e20000100800 */
[----:B------:R-:W-:-:S01]  /*b200*/  FADD R132, R134, R132 ;  /* 0x0000008486847221 */ /* 0x000fc20000000000 */
[----:B------:R-:W-:-:S02]  /*b210*/  FADD R2, R130, R2 ;  /* 0x0000000282027221 */ /* 0x000fc40000000000 */
[----:B0-----:R-:W2:Y:S04]  /*b220*/  LDL.LU R127, [R1+0x4d0] ;  /* 0x0004d000017f7983 */ /* 0x001ea80000300800 */
[----:B------:R-:W2:Y:S04]  /*b230*/  LDL.LU R128, [R1+0x4cc] ;  /* 0x0004cc0001807983 */ /* 0x000ea80000300800 */
[----:B------:R-:W-:Y:S04]  /*b240*/  STL [R1+0x210], R0 ;  /* 0x0002100001007387 */ /* 0x000fe80000100800 */
[----:B------:R-:W-:Y:S04]  /*b250*/  STL [R1+0x214], R148 ;  /* 0x0002149401007387 */ /* 0x000fe80000100800 */
[----:B------:R-:W-:Y:S04]  /*b260*/  STL [R1+0x218], R144 ;  /* 0x0002189001007387 */ /* 0x000fe80000100800 */
[----:B------:R-:W-:Y:S04]  /*b270*/  STL [R1+0x21c], R142 ;  /* 0x00021c8e01007387 */ /* 0x000fe80000100800 */
[----:B------:R-:W-:Y:S04]  /*b280*/  STL [R1+0x220], R140 ;  /* 0x0002208c01007387 */ /* 0x000fe80000100800 */
[----:B------:R-:W-:Y:S04]  /*b290*/  STL [R1+0x224], R138 ;  /* 0x0002248a01007387 */ /* 0x000fe80000100800 */
[----:B------:R-:W3:Y:S04]  /*b2a0*/  LDL.LU R130, [R1+0x234] ;  /* 0x0002340001827983 */ /* 0x000ee80000300800 */
[----:B------:R-:W-:Y:S04]  /*b2b0*/  STL [R1+0x228], R136 ;  /* 0x0002288801007387 */ /* 0x000fe80000100800 */
[----:B------:R0:W-:Y:S04]  /*b2c0*/  STL [R1+0x22c], R132 ;  /* 0x00022c8401007387 */ /* 0x0001e80000100800 */
[----:B0-----:R-:W4:Y:S04]  /*b2d0*/  LDL.LU R132, [R1+0x238] ;  /* 0x0002380001847983 */ /* 0x001f280000300800 */
[----:B------:R-:W2:Y:S04]  /*b2e0*/  LDL.LU R134, [R1+0x23c] ;  /* 0x00023c0001867983 */ /* 0x000ea80000300800 */
[----:B------:R0:W-:Y:S04]  /*b2f0*/  STL [R1+0x230], R2 ;  /* 0x0002300201007387 */ /* 0x0001e80000100800 */
[----:B------:R-:W2:Y:S04]  /*b300*/  LDL.LU R136, [R1+0x240] ;  /* 0x0002400001887983 */ /* 0x000ea80000300800 */
        /* <DEDUP_REMOVED lines=11> */
[----:B0-----:R-:W2:Y:S04]  /*b3c0*/  LDL.LU R2, [R1+0x270] ;  /* 0x0002700001027983 */ /* 0x001ea80000300800 */
[----:B------:R-:W2:Y:S01]  /*b3d0*/  LDL.LU R0, [R1+0x274] ;  /* 0x0002740001007983 */ /* 0x000ea20000300800 */
[----:B---3--:R-:W-:-:S03]  /*b3e0*/  FADD R130, R129, R130 ;  /* 0x0000008281827221 */ /* 0x008fc60000000000 */
[----:B------:R-:W3:Y:S04]  /*b3f0*/  LDL.LU R129, [R1+0x4c8] ;  /* 0x0004c80001817983 */ /* 0x000ee80000300800 */
[----:B------:R0:W-:Y:S04]  /*b400*/  STL [R1+0x234], R130 ;  /* 0x0002348201007387 */ /* 0x0001e80000100800 */
[----:B0-----:R-:W3:Y:S01]  /*b410*/  LDL.LU R130, [R1+0x4c4] ;  /* 0x0004c40001827983 */ /* 0x001ee20000300800 */
[----:B----4-:R-:W-:-:S03]  /*b420*/  FADD R132, R131, R132 ;  /* 0x0000008483847221 */ /* 0x010fc60000000000 */
[----:B------:R-:W4:Y:S01]  /*b430*/  LDL.LU R131, [R1+0x4c0] ;  /* 0x0004c00001837983 */ /* 0x000f220000300800 */
[----:B--2---:R-:W-:-:S03]  /*b440*/  FADD R134, R133, R134 ;  /* 0x0000008685867221 */ /* 0x004fc60000000000 */
[----:B------:R0:W-:Y:S01]  /*b450*/  STL [R1+0x238], R132 ;  /* 0x0002388401007387 */ /* 0x0001e20000100800 */
[----:B------:R-:W-:-:S03]  /*b460*/  FADD R136, R135, R136 ;  /* 0x0000008887887221 */ /* 0x000fc60000000000 */
[----:B0-----:R-:W2:Y:S01]  /*b470*/  LDL.LU R132, [R1+0x4bc] ;  /* 0x0004bc0001847983 */ /* 0x001ea20000300800 */
[----:B------:R-:W-:-:S03]  /*b480*/  FADD R150, R151, R150 ;  /* 0x0000009697967221 */ /* 0x000fc60000000000 */
[----:B------:R-:W2:Y:S01]  /*b490*/  LDL.LU R133, [R1+0x4b8] ;  /* 0x0004b80001857983 */ /* 0x000ea20000300800 */
[----:B------:R-:W-:-:S03]  /*b4a0*/  FADD R148, R149, R148 ;  /* 0x0000009495947221 */ /* 0x000fc60000000000 */
[----:B------:R0:W-:Y:S01]  /*b4b0*/  STL [R1+0x23c], R134 ;  /* 0x00023c8601007387 */ /* 0x0001e20000100800 */
[----:B------:R-:W-:-:S01]  /*b4c0*/  FADD R146, R147, R146 ;  /* 0x0000009293927221 */ /* 0x000fc20000000000 */
[----:B------:R-:W-:Y:S02]  /*b4d0*/  FADD R144, R145, R144 ;  /* 0x0000009091907221 */ /* 0x000fe40000000000 */
[----:B0-----:R-:W2:Y:S01]  /*b4e0*/  LDL.LU R134, [R1+0x4b4] ;  /* 0x0004b40001867983 */ /* 0x001ea20000300800 */
[----:B------:R-:W-:-:S03]  /*b4f0*/  FADD R143, R24, R143 ;  /* 0x0000008f188f7221 */ /* 0x000fc60000000000 */
[----:B------:R-:W2:Y:S01]  /*b500*/  LDL.LU R135, [R1+0x4b0] ;  /* 0x0004b00001877983 */ /* 0x000ea20000300800 */
[----:B------:R-:W-:-:S03]  /*b510*/  FADD R142, R25, R142 ;  /* 0x0000008e198e7221 */ /* 0x000fc60000000000 */
[----:B------:R0:W-:Y:S01]  /*b520*/  STL [R1+0x240], R136 ;  /* 0x0002408801007387 */ /* 0x0001e20000100800 */
[----:B------:R-:W-:-:S01]  /*b530*/  FADD R141, R26, R141 ;  /* 0x0000008d1a8d7221 */ /* 0x000fc20000000000 */
[----:B------:R-:W-:Y:S01]  /*b540*/  FADD R140, R27, R140 ;  /* 0x0000008c1b8c7221 */ /* 0x000fe20000000000 */
[----:B------:R-:W-:-:S01]  /*b550*/  FADD R139, R28, R139 ;  /* 0x0000008b1c8b7221 */ /* 0x000fc20000000000 */
[----:B0-----:R-:W2:Y:S01]  /*b560*/  LDL.LU R136, [R1+0x4ac] ;  /* 0x0004ac0001887983 */ /* 0x001ea20000300800 */
[----:B------:R-:W-:-:S03]  /*b570*/  FADD R138, R29, R138 ;  /* 0x0000008a1d8a7221 */ /* 0x000fc60000000000 */
[----:B------:R0:W-:Y:S01]  /*b580*/  STL [R1+0x244], R150 ;  /* 0x0002449601007387 */ /* 0x0001e20000100800 */
[----:B------:R-:W-:-:S03]  /*b590*/  FADD R137, R30, R137 ;  /* 0x000000891e897221 */ /* 0x000fc60000000000 */
[----:B------:R1:W-:Y:S01]  /*b5a0*/  STL [R1+0x248], R148 ;  /* 0x0002489401007387 */ /* 0x0003e20000100800 */
[----:B------:R-:W-:-:S03]  /*b5b0*/  FADD R2, R31, R2 ;  /* 0x000000021f027221 */ /* 0x000fc60000000000 */
[----:B------:R1:W-:Y:S01]  /*b5c0*/  STL [R1+0x24c], R146 ;  /* 0x00024c9201007387 */ /* 0x0003e20000100800 */
[----:B------:R-:W-:-:S03]  /*b5d0*/  FADD R0, R32, R0 ;  /* 0x0000000020007221 */ /* 0x000fc60000000000 */
[----:B------:R1:W-:Y:S04]  /*b5e0*/  STL [R1+0x250], R144 ;  /* 0x0002509001007387 */ /* 0x0003e80000100800 */
[----:B------:R1:W-:Y:S04]  /*b5f0*/  STL [R1+0x254], R143 ;  /* 0x0002548f01007387 */ /* 0x0003e80000100800 */
[----:B------:R1:W-:Y:S04]  /*b600*/  STL [R1+0x258], R142 ;  /* 0x0002588e01007387 */ /* 0x0003e80000100800 */
[----:B------:R1:W-:Y:S04]  /*b610*/  STL [R1+0x25c], R141 ;  /* 0x00025c8d01007387 */ /* 0x0003e80000100800 */
[----:B------:R1:W-:Y:S04]  /*b620*/  STL [R1+0x260], R140 ;  /* 0x0002608c01007387 */ /* 0x0003e80000100800 */
[----:B------:R1:W-:Y:S04]  /*b630*/  STL [R1+0x264], R139 ;  /* 0x0002648b01007387 */ /* 0x0003e80000100800 */
[----:B------:R1:W-:Y:S04]  /*b640*/  STL [R1+0x268], R138 ;  /* 0x0002688a01007387 */ /* 0x0003e80000100800 */
[----:B------:R-:W3:Y:S04]  /*b650*/  LDL.LU R151, [R1+0x278] ;  /* 0x0002780001977983 */ /* 0x000ee80000300800 */
[----:B------:R1:W-:Y:S04]  /*b660*/  STL [R1+0x26c], R137 ;  /* 0x00026c8901007387 */ /* 0x0003e80000100800 */
[----:B0-----:R-:W4:Y:S04]  /*b670*/  LDL.LU R150, [R1+0x27c] ;  /* 0x00027c0001967983 */ /* 0x001f280000300800 */
[----:B------:R0:W-:Y:S04]  /*b680*/  STL [R1+0x270], R2 ;  /* 0x0002700201007387 */ /* 0x0001e80000100800 */
[----:B------:R-:W2:Y:S04]  /*b690*/  LDL.LU R149, [R1+0x280] ;  /* 0x0002800001957983 */ /* 0x000ea80000300800 */
[----:B------:R0:W-:Y:S04]  /*b6a0*/  STL [R1+0x274], R0 ;  /* 0x0002740001007387 */ /* 0x0001e80000100800 */
[----:B-1----:R-:W2:Y:S04]  /*b6b0*/  LDL.LU R148, [R1+0x284] ;  /* 0x0002840001947983 */ /* 0x002ea80000300800 */
        /* <DEDUP_REMOVED lines=13> */
[----:B---3--:R-:W-:-:S05]  /*b790*/  FADD R151, R33, R151 ;  /* 0x0000009721977221 */ /* 0x008fca0000000000 */
[----:B------:R0:W-:Y:S01]  /*b7a0*/  STL [R1+0x278], R151 ;  /* 0x0002789701007387 */ /* 0x0001e20000100800 */
[----:B----4-:R-:W-:-:S05]  /*b7b0*/  FADD R150, R34, R150 ;  /* 0x0000009622967221 */ /* 0x010fca0000000000 */
[----:B------:R1:W-:Y:S01]  /*b7c0*/  STL [R1+0x27c], R150 ;  /* 0x00027c9601007387 */ /* 0x0003e20000100800 */
[----:B--2---:R-:W-:-:S05]  /*b7d0*/  FADD R149, R35, R149 ;  /* 0x0000009523957221 */ /* 0x004fca0000000000 */
[----:B------:R2:W-:Y:S01]  /*b7e0*/  STL [R1+0x280], R149 ;  /* 0x0002809501007387 */ /* 0x0005e20000100800 */
[----:B------:R-:W-:-:S01]  /*b7f0*/  FADD R148, R36, R148 ;  /* 0x0000009424947221 */ /* 0x000fc20000000000 */
[----:B------:R-:W-:-:S04]  /*b800*/  FADD R147, R37, R147 ;  /* 0x0000009325937221 */ /* 0x000fc80000000000 */
[----:B------:R3:W-:Y:S01]  /*b810*/  STL [R1+0x284], R148 ;  /* 0x0002849401007387 */ /* 0x0007e20000100800 */
[----:B------:R-:W-:-:S03]  /*b820*/  FADD R146, R38, R146 ;  /* 0x0000009226927221 */ /* 0x000fc60000000000 */
        /* <DEDUP_REMOVED lines=20> */
[----:B0-----:R-:W4:Y:S01]  /*b970*/  LDL.LU R151, [R1+0x2bc] ;  /* 0x0002bc0001977983 */ /* 0x001f220000300800 */
[----:B------:R-:W-:-:S03]  /*b980*/  FADD R0, R49, R0 ;  /* 0x0000000031007221 */ /* 0x000fc60000000000 */
[----:B------:R0:W-:Y:S04]  /*b990*/  STL [R1+0x2b0], R137 ;  /* 0x0002b08901007387 */ /* 0x0001e80000100800 */
[----:B-1----:R-:W4:Y:S04]  /*b9a0*/  LDL.LU R150, [R1+0x2c0] ;  /* 0x0002c00001967983 */ /* 0x002f280000300800 */
[----:B------:R1:W-:Y:S04]  /*b9b0*/  STL [R1+0x2b4], R2 ;  /* 0x0002b40201007387 */ /* 0x0003e80000100800 */
[----:B--2---:R-:W2:Y:S04]  /*b9c0*/  LDL.LU R149, [R1+0x2c4] ;  /* 0x0002c40001957983 */ /* 0x004ea80000300800 */
[----:B------:R1:W-:Y:S04]  /*b9d0*/  STL [R1+0x2b8], R0 ;  /* 0x0002b80001007387 */ /* 0x0003e80000100800 */
[----:B---3--:R-:W3:Y:S04]  /*b9e0*/  LDL.LU R148, [R1+0x2c8] ;  /* 0x0002c80001947983 */ /* 0x008ee80000300800 */
[----:B----4-:R-:W4:Y:S04]  /*b9f0*/  LDL.LU R147, [R1+0x2cc] ;  /* 0x0002cc0001937983 */ /* 0x010f280000300800 */
[----:B------:R-:W4:Y:S04]  /*ba00*/  LDL.LU R146, [R1+0x2d0] ;  /* 0x0002d00001927983 */ /* 0x000f280000300800 */
        /* <DEDUP_REMOVED lines=8> */
[----:B0-----:R-:W4:Y:S04]  /*ba90*/  LDL.LU R137, [R1+0x2f4] ;  /* 0x0002f40001897983 */ /* 0x001f280000300800 */
[----:B-1----:R-:W4:Y:S04]  /*baa0*/  LDL.LU R2, [R1+0x2f8] ;  /* 0x0002f80001027983 */ /* 0x002f280000300800 */
[----:B------:R-:W4:Y:S01]  /*bab0*/  LDL.LU R0, [R1+0x2fc] ;  /* 0x0002fc0001007983 */ /* 0x000f220000300800 */
[----:B------:R-:W-:-:S01]  /*bac0*/  FADD R151, R50, R151 ;  /* 0x0000009732977221 */ /* 0x000fc20000000000 */
[----:B------:R-:W-:-:S04]  /*bad0*/  FADD R150, R51, R150 ;  /* 0x0000009633967221 */ /* 0x000fc80000000000 */
[----:B------:R0:W-:Y:S01]  /*bae0*/  STL [R1+0x2bc], R151 ;  /* 0x0002bc9701007387 */ /* 0x0001e20000100800 */
[----:B--2---:R-:W-:-:S03]  /*baf0*/  FADD R149, R52, R149 ;  /* 0x0000009534957221 */ /* 0x004fc60000000000 */
[----:B------:R1:W-:Y:S01]  /*bb00*/  STL [R1+0x2c0], R150 ;  /* 0x0002c09601007387 */ /* 0x0003e20000100800 */
[----:B---3--:R-:W-:-:S03]  /*bb10*/  FADD R148, R53, R148 ;  /* 0x0000009435947221 */ /* 0x008fc60000000000 */
[----:B------:R2:W-:Y:S01]  /*bb20*/  STL [R1+0x2c4], R149 ;  /* 0x0002c49501007387 */ /* 0x0005e20000100800 */
[----:B----4-:R-:W-:-:S03]  /*bb30*/  FADD R147, R54, R147 ;  /* 0x0000009336937221 */ /* 0x010fc60000000000 */
        /* <DEDUP_REMOVED lines=198> */
[----:B------:R-:W-:Y:S01]  /*c7a0*/  STL [R1+0x3cc], R151 ;  /* 0x0003cc9701007387 */ /* 0x000fe20000100800 */
[----:B--2---:R-:W-:-:S03]  /*c7b0*/  FADD R149, R120, R149 ;  /* 0x0000009578957221 */ /* 0x004fc60000000000 */
[----:B------:R-:W-:Y:S01]  /*c7c0*/  STL [R1+0x3d0], R150 ;  /* 0x0003d09601007387 */ /* 0x000fe20000100800 */
[----:B---3--:R-:W-:-:S03]  /*c7d0*/  FADD R148, R121, R148 ;  /* 0x0000009479947221 */ /* 0x008fc60000000000 */
[----:B------:R-:W-:Y:S01]  /*c7e0*/  STL [R1+0x3d4], R149 ;  /* 0x0003d49501007387 */ /* 0x000fe20000100800 */
[----:B----4-:R-:W-:-:S03]  /*c7f0*/  FADD R147, R122, R147 ;  /* 0x000000937a937221 */ /* 0x010fc60000000000 */
[----:B------:R-:W-:Y:S01]  /*c800*/  STL [R1+0x3d8], R148 ;  /* 0x0003d89401007387 */ /* 0x000fe20000100800 */
[----:B------:R-:W-:-:S03]  /*c810*/  FADD R146, R123, R146 ;  /* 0x000000927b927221 */ /* 0x000fc60000000000 */
        /* <DEDUP_REMOVED lines=18> */
[----:B------:R-:W-:Y:S04]  /*c940*/  STL [R1+0x400], R138 ;  /* 0x0004008a01007387 */ /* 0x000fe80000100800 */
[----:B------:R0:W-:Y:S04]  /*c950*/  STL [R1+0x404], R137 ;  /* 0x0004048901007387 */ /* 0x0001e80000100800 */
[----:B0-----:R-:W2:Y:S01]  /*c960*/  LDL.LU R137, [R1+0x410] ;  /* 0x0004100001897983 */ /* 0x001ea20000300800 */
[----:B------:R-:W-:-:S01]  /*c970*/  FADD R2, R133, R2 ;  /* 0x0000000285027221 */ /* 0x000fc20000000000 */
[----:B------:R-:W-:-:S02]  /*c980*/  FADD R0, R134, R0 ;  /* 0x0000000086007221 */ /* 0x000fc40000000000 */
[----:B------:R-:W3:Y:S04]  /*c990*/  LDL.LU R138, [R1+0x414] ;  /* 0x00041400018a7983 */ /* 0x000ee80000300800 */
[----:B------:R-:W-:Y:S04]  /*c9a0*/  STL [R1+0x408], R2 ;  /* 0x0004080201007387 */ /* 0x000fe80000100800 */
[----:B------:R-:W4:Y:S04]  /*c9b0*/  LDL.LU R139, [R1+0x418] ;  /* 0x00041800018b7983 */ /* 0x000f280000300800 */
[----:B------:R0:W-:Y:S04]  /*c9c0*/  STL [R1+0x40c], R0 ;  /* 0x00040c0001007387 */ /* 0x0001e80000100800 */
        /* <DEDUP_REMOVED lines=13> */
[----:B------:R-:W4:Y:S01]  /*caa0*/  LDL.LU R2, [R1+0x450] ;  /* 0x0004500001027983 */ /* 0x000f220000300800 */
[----:B--2---:R-:W-:-:S05]  /*cab0*/  FADD R137, R135, R137 ;  /* 0x0000008987897221 */ /* 0x004fca0000000000 */
[----:B------:R0:W-:Y:S04]  /*cac0*/  STL [R1+0x410], R137 ;  /* 0x0004108901007387 */ /* 0x0001e80000100800 */
[----:B0-----:R-:W4:Y:S01]  /*cad0*/  LDL.LU R137, [R1+0x4a8] ;  /* 0x0004a80001897983 */ /* 0x001f220000300800 */
[----:B---3--:R-:W-:-:S05]  /*cae0*/  FADD R138, R136, R138 ;  /* 0x0000008a888a7221 */ /* 0x008fca0000000000 */
[----:B------:R0:W-:Y:S04]  /*caf0*/  STL [R1+0x414], R138 ;  /* 0x0004148a01007387 */ /* 0x0001e80000100800 */
[----:B0-----:R-:W2:Y:S01]  /*cb00*/  LDL.LU R138, [R1+0x4a4] ;  /* 0x0004a400018a7983 */ /* 0x001ea20000300800 */
[----:B----4-:R-:W-:-:S05]  /*cb10*/  FADD R139, R137, R139 ;  /* 0x0000008b898b7221 */ /* 0x010fca0000000000 */
[----:B------:R0:W-:Y:S04]  /*cb20*/  STL [R1+0x418], R139 ;  /* 0x0004188b01007387 */ /* 0x0001e80000100800 */
[----:B0-----:R-:W3:Y:S01]  /*cb30*/  LDL.LU R139, [R1+0x4a0] ;  /* 0x0004a000018b7983 */ /* 0x001ee20000300800 */
[----:B--2---:R-:W-:-:S05]  /*cb40*/  FADD R140, R138, R140 ;  /* 0x0000008c8a8c7221 */ /* 0x004fca0000000000 */
[----:B------:R0:W-:Y:S04]  /*cb50*/  STL [R1+0x41c], R140 ;  /* 0x00041c8c01007387 */ /* 0x0001e80000100800 */
[----:B0-----:R-:W2:Y:S01]  /*cb60*/  LDL.LU R140, [R1+0x49c] ;  /* 0x00049c00018c7983 */ /* 0x001ea20000300800 */
[----:B---3--:R-:W-:-:S05]  /*cb70*/  FADD R141, R139, R141 ;  /* 0x0000008d8b8d7221 */ /* 0x008fca0000000000 */
        /* <DEDUP_REMOVED lines=34> */
[----:B0-----:R0:W5:Y:S01]  /*cda0*/  LDL.LU R0, [R1+0x46c] ;  /* 0x00046c0001007983 */ /* 0x0011620000300800 */
[----:B------:R-:W-:Y:S01]  /*cdb0*/  UMOV UR6, URZ ;  /* 0x0000003f00067c82 */ /* 0x000fe20008000000 */
[----:B---3--:R-:W-:-:S05]  /*cdc0*/  FADD R2, R2, R151 ;  /* 0x0000009702027221 */ /* 0x008fca0000000000 */
[----:B------:R0:W-:Y:S02]  /*cdd0*/  STL [R1+0x450], R2 ;  /* 0x0004500201007387 */ /* 0x0001e40000100800 */
.L_x_24:
[----:B------:R-:W-:Y:S05]  /*cde0*/  @!P1 BRA `(.L_x_25) ;  /* 0x0000000000049947 */ /* 0x000fea0003800000 */
[----:B------:R-:W-:Y:S01]  /*cdf0*/  BPT.TRAP 0x1 ;  /* 0x000000040000795c */ /* 0x000fe20000300000 */
.L_x_25:
[----:B------:R-:W-:Y:S02]  /*ce00*/  UISETP.GT.U32.AND UP0, UPT, UR13, 0x1, UPT ;  /* 0x000000010d00788c */ /* 0x000fe4000bf04070 */
[----:B------:R-:W-:-:S04]  /*ce10*/  ULEA UR8, UR25, UR11, 0x3 ;  /* 0x0000000b19087291 */ /* 0x000fc8000f8e183f */
[----:B------:R-:W-:Y:S01]  /*ce20*/  UIADD3 UR8, UR8, 0x38, URZ ;  /* 0x0000003808087890 */ /* 0x000fe2000fffe03f */
[----:B------:R-:W-:-:S03]  /*ce30*/  PLOP3.LUT P0, PT, PT, PT, UP0, 0x80, 0x0 ;  /* 0x000000000000781c */ /* 0x000fc60003f0f008 */
[----:B------:R-:W-:-:S09]  /*ce40*/  UPRMT UR8, URZ, 0x654, UR8 ;  /* 0x000006543f087896 */ /* 0x000fd20008000008 */
[----:B------:R-:W-:Y:S01]  /*ce50*/  SYNCS.ARRIVE.TRANS64.RED.A1T0 RZ, [UR8], RZ ;  /* 0x000000ffffff79a7 */ /* 0x000fe20008100408 */
[----:B------:R-:W-:Y:S05]  /*ce60*/  @P0 BRA `(.L_x_26) ;  /* 0x0000000000040947 */ /* 0x000fea0003800000 */
[----:B------:R-:W-:Y:S01]  /*ce70*/  BPT.TRAP 0x1 ;  /* 0x000000040000795c */ /* 0x000fe20000300000 */
.L_x_26:
[----:B------:R-:W-:Y:S02]  /*ce80*/  UISETP.GT.AND UP2, UPT, UR24, 0x1, UPT ;  /* 0x000000011800788c */ /* 0x000fe4000bf44270 */
[----:B------:R-:W-:Y:S02]  /*ce90*/  UIADD3 UR14, UR14, 0x1, URZ ;  /* 0x000000010e0e7890 */ /* 0x000fe4000fffe03f */
[----:B------:R-:W-:Y:S02]  /*cea0*/  UIADD3 UR25, UR25, 0x1, URZ ;  /* 0x0000000119197890 */ /* 0x000fe4000fffe03f */
[----:B------:R-:W-:Y:S01]  /*ceb0*/  PLOP3.LUT P0, PT, PT, PT, UP2, 0x80, 0x0 ;  /* 0x000000000000781c */ /* 0x000fe20003f0f028 */
[----:B------:R-:W-:Y:S02]  /*cec0*/  UISETP.NE.AND UP0, UPT, UR14, 0x7, UPT ;  /* 0x000000070e00788c */ /* 0x000fe4000bf05270 */
[----:B------:R-:W-:Y:S02]  /*ced0*/  UISETP.NE.AND UP1, UPT, UR25, 0x7, UPT ;  /* 0x000000071900788c */ /* 0x000fe4000bf25270 */
[----:B------:R-:W-:-:S02]  /*cee0*/  USEL UR8, URZ, 0x1, UP0 ;  /* 0x000000013f087887 */ /* 0x000fc40008000000 */
[----:B------:R-:W-:Y:S02]  /*cef0*/  UIADD3 UR24, UR24, -0x1, URZ ;  /* 0xffffffff18187890 */ /* 0x000fe4000fffe03f */
[----:B------:R-:W-:Y:S02]  /*cf00*/  USEL UR14, UR14, URZ, UP0 ;  /* 0x0000003f0e0e7287 */ /* 0x000fe40008000000 */
[----:B-----5:R-:W-:Y:S01]  /*cf10*/  LOP3.LUT R0, R0, UR8, RZ, 0x3c, !PT ;  /* 0x0000000800007c12 */ /* 0x020fe2000f8e3cff */
[----:B------:R-:W-:Y:S01]  /*cf20*/  USEL UR25, UR25, URZ, UP1 ;  /* 0x0000003f19197287 */ /* 0x000fe20008800000 */
[----:B------:R-:W-:Y:S01]  /*cf30*/  UMOV UR8, 0x1 ;  /* 0x0000000100087882 */ /* 0x000fe20000000000 */
[----:B------:R-:W-:Y:S10]  /*cf40*/  @P0 BRA `(.L_x_27) ;  /* 0xffffff9c00bc0947 */ /* 0x000ff4000383ffff */
.L_x_19:
[----:B------:R-:W-:-:S04]  /*cf50*/  UISETP.NE.AND UP0, UPT, UR6, URZ, UPT ;  /* 0x0000003f0600728c */ /* 0x000fc8000bf05270 */
[----:B------:R-:W-:-:S06]  /*cf60*/  USEL UR6, URZ, 0x1, !UP0 ;  /* 0x000000013f067887 */ /* 0x000fcc000c000000 */
[----:B------:R-:W-:-:S13]  /*cf70*/  ISETP.NE.AND P0, PT, RZ, UR6, PT ;  /* 0x00000006ff007c0c */ /* 0x000fda000bf05270 */
[----:B------:R-:W-:Y:S05]  /*cf80*/  @!P0 BRA `(.L_x_28) ;  /* 0x0000003800108947 */ /* 0x000fea0003800000 */
[----:B------:R1:W-:Y:S04]  /*cf90*/  STL [R1+0x61c], R43 ;  /* 0x00061c2b01007387 */ /* 0x0003e80000100800 */
[----:B-1----:R-:W3:Y:S04]  /*cfa0*/  LDL.LU R43, [R1] ;  /* 0x00000000012b7983 */ /* 0x002ee80000300800 */
[----:B------:R1:W-:Y:S04]  /*cfb0*/  STL [R1+0x618], R44 ;  /* 0x0006182c01007387 */ /* 0x0003e80000100800 */
[----:B-1----:R-:W4:Y:S04]  /*cfc0*/  LDL.LU R44, [R1+0x4] ;  /* 0x00000400012c7983 */ /* 0x002f280000300800 */
[----:B------:R1:W-:Y:S04]  /*cfd0*/  STL [R1+0x614], R45 ;  /* 0x0006142d01007387 */ /* 0x0003e80000100800 */
[----:B-1----:R-:W5:Y:S04]  /*cfe0*/  LDL.LU R45, [R1+0x8] ;  /* 0x00000800012d7983 */ /* 0x002f680000300800 */
[----:B------:R1:W-:Y:S04]  /*cff0*/  STL [R1+0x610], R46 ;  /* 0x0006102e01007387 */ /* 0x0003e80000100800 */
[----:B-1----:R-:W2:Y:S04]  /*d000*/  LDL.LU R46, [R1+0xc] ;  /* 0x00000c00012e7983 */ /* 0x002ea80000300800 */
        /* <DEDUP_REMOVED lines=138> */
[----:B------:R-:W2:Y:S04]  /*d8b0*/  LDL.LU R0, [R1+0x1b0] ;  /* 0x0001b00001007983 */ /* 0x000ea80000300800 */
[----:B0-----:R-:W2:Y:S04]  /*d8c0*/  LDL.LU R2, [R1+0x204] ;  /* 0x0002040001027983 */ /* 0x001ea80000300800 */
[----:B------:R0:W-:Y:S04]  /*d8d0*/  STL [R1+0x4f8], R116 ;  /* 0x0004f87401007387 */ /* 0x0001e80000100800 */
        /* <DEDUP_REMOVED lines=66> */
[----:B0-----:R-:W2:Y:S01]  /*dd00*/  LDL.LU R149, [R1+0x12c] ;  /* 0x00012c0001957983 */ /* 0x001ea20000300800 */
[----:B---3--:R-:W-:-:S03]  /*dd10*/  FADD R3, R43, R3 ;  /* 0x000000032b037221 */ /* 0x008fc60000000000 */
[----:B------:R0:W-:Y:S01]  /*dd20*/  STL [R1+0x470], R150 ;  /* 0x0004709601007387 */ /* 0x0001e20000100800 */
[----:B----4-:R-:W-:Y:S01]  /*dd30*/  FADD R4, R44, R4 ;  /* 0x000000042c047221 */ /* 0x010fe20000000000 */
[----:B-----5:R-:W-:Y:S01]  /*dd40*/  FADD R5, R45, R5 ;  /* 0x000000052d057221 */ /* 0x020fe20000000000 */
[----:B--2---:R-:W-:Y:S01]  /*dd50*/  FADD R6, R46, R6 ;  /* 0x000000062e067221 */ /* 0x004fe20000000000 */
[----:B------:R-:W-:Y:S01]  /*dd60*/  FADD R7, R47, R7 ;  /* 0x000000072f077221 */ /* 0x000fe20000000000 */
[----:B0-----:R-:W2:Y:S04]  /*dd70*/  LDL.LU R150, [R1+0x128] ;  /* 0x0001280001967983 */ /* 0x001ea80000300800 */
[----:B------:R0:W-:Y:S01]  /*dd80*/  STL [R1+0x46c], R151 ;  /* 0x00046c9701007387 */ /* 0x0001e20000100800 */
[----:B------:R-:W-:Y:S01]  /*dd90*/  FADD R8, R48, R8 ;  /* 0x0000000830087221 */ /* 0x000fe20000000000 */
[----:B------:R-:W-:Y:S01]  /*dda0*/  FADD R9, R49, R9 ;  /* 0x0000000931097221 */ /* 0x000fe20000000000 */
[----:B------:R-:W-:Y:S01]  /*ddb0*/  FADD R10, R50, R10 ;  /* 0x0000000a320a7221 */ /* 0x000fe20000000000 */
[----:B0-----:R-:W3:Y:S04]  /*ddc0*/  LDL.LU R151, [R1+0x124] ;  /* 0x0001240001977983 */ /* 0x001ee80000300800 */
[----:B------:R-:W4:Y:S04]  /*ddd0*/  LDL.LU R43, [R1+0x61c] ;  /* 0x00061c00012b7983 */ /* 0x000f280000300800 */
[----:B------:R-:W5:Y:S04]  /*dde0*/  LDL.LU R44, [R1+0x618] ;  /* 0x00061800012c7983 */ /* 0x000f680000300800 */
[----:B------:R-:W4:Y:S04]  /*ddf0*/  LDL.LU R45, [R1+0x614] ;  /* 0x00061400012d7983 */ /* 0x000f280000300800 */
[----:B------:R-:W5:Y:S01]  /*de00*/  LDL.LU R46, [R1+0x610] ;  /* 0x00061000012e7983 */ /* 0x000f620000300800 */
[----:B------:R-:W-:-:S03]  /*de10*/  FADD R11, R51, R11 ;  /* 0x0000000b330b7221 */ /* 0x000fc60000000000 */
[----:B------:R-:W4:Y:S01]  /*de20*/  LDL.LU R47, [R1+0x60c] ;  /* 0x00060c00012f7983 */ /* 0x000f220000300800 */
[----:B------:R-:W-:-:S03]  /*de30*/  FADD R12, R52, R12 ;  /* 0x0000000c340c7221 */ /* 0x000fc60000000000 */
        /* <DEDUP_REMOVED lines=132> */
[----:B------:R-:W5:Y:S04]  /*e680*/  LDL.LU R114, [R1+0x500] ;  /* 0x0005000001727983 */ /* 0x000f680000300800 */
[----:B------:R-:W5:Y:S01]  /*e690*/  LDL.LU R115, [R1+0x4fc] ;  /* 0x0004fc0001737983 */ /* 0x000f620000300800 */
[----:B------:R-:W-:Y:S01]  /*e6a0*/  FADD R206, R149, R206 ;  /* 0x000000ce95ce7221 */ /* 0x000fe20000000000 */
[----:B------:R-:W-:Y:S01]  /*e6b0*/  FADD R237, R118, R237 ;  /* 0x000000ed76ed7221 */ /* 0x000fe20000000000 */
[----:B------:R-:W-:Y:S01]  /*e6c0*/  FADD R236, R119, R236 ;  /* 0x000000ec77ec7221 */ /* 0x000fe20000000000 */
[----:B------:R0:W-:Y:S01]  /*e6d0*/  STL [R1+0x200], R116 ;  /* 0x0002007401007387 */ /* 0x0001e20000100800 */
[----:B------:R-:W-:Y:S01]  /*e6e0*/  FADD R235, R120, R235 ;  /* 0x000000eb78eb7221 */ /* 0x000fe20000000000 */
        /* <DEDUP_REMOVED lines=8> */
[----:B0-----:R-:W4:Y:S01]  /*e770*/  LDL.LU R116, [R1+0x1b4] ;  /* 0x0001b40001747983 */ /* 0x001f220000300800 */
[----:B------:R-:W-:Y:S01]  /*e780*/  FADD R226, R129, R226 ;  /* 0x000000e281e27221 */ /* 0x000fe20000000000 */
[----:B------:R-:W-:Y:S01]  /*e790*/  FADD R225, R130, R225 ;  /* 0x000000e182e17221 */ /* 0x000fe20000000000 */
[----:B------:R-:W-:Y:S01]  /*e7a0*/  FADD R224, R131, R224 ;  /* 0x000000e083e07221 */ /* 0x000fe20000000000 */
[----:B------:R-:W4:Y:S01]  /*e7b0*/  LDL.LU R148, [R1+0x208] ;  /* 0x0002080001947983 */ /* 0x000f220000300800 */
[----:B------:R-:W-:Y:S01]  /*e7c0*/  FADD R223, R132, R223 ;  /* 0x000000df84df7221 */ /* 0x000fe20000000000 */
[----:B------:R-:W-:Y:S01]  /*e7d0*/  FADD R216, R139, R216 ;  /* 0x000000d88bd87221 */ /* 0x000fe20000000000 */
[----:B------:R-:W-:Y:S01]  /*e7e0*/  FADD R222, R133, R222 ;  /* 0x000000de85de7221 */ /* 0x000fe20000000000 */
        /* <DEDUP_REMOVED lines=8> */
[----:B------:R-:W5:Y:S01]  /*e870*/  LDL.LU R149, [R1+0x20c] ;  /* 0x00020c0001957983 */ /* 0x000f620000300800 */
[----:B------:R-:W-:Y:S01]  /*e880*/  FADD R212, R143, R212 ;  /* 0x000000d48fd47221 */ /* 0x000fe20000000000 */
[----:B------:R-:W-:Y:S01]  /*e890*/  FADD R218, R137, R218 ;  /* 0x000000da89da7221 */ /* 0x000fe20000000000 */
[----:B------:R-:W-:Y:S01]  /*e8a0*/  FADD R211, R144, R211 ;  /* 0x000000d390d37221 */ /* 0x000fe20000000000 */
[----:B------:R-:W5:Y:S01]  /*e8b0*/  LDL.LU R118, [R1+0x1bc] ;  /* 0x0001bc0001767983 */ /* 0x000f620000300800 */
[----:B------:R-:W-:Y:S01]  /*e8c0*/  FADD R217, R138, R217 ;  /* 0x000000d98ad97221 */ /* 0x000fe20000000000 */
[----:B------:R-:W-:Y:S01]  /*e8d0*/  FADD R210, R145, R210 ;  /* 0x000000d291d27221 */ /* 0x000fe20000000000 */
[----:B---3--:R-:W-:Y:S01]  /*e8e0*/  FADD R204, R151, R204 ;  /* 0x000000cc97cc7221 */ /* 0x008fe20000000000 */
[----:B------:R-:W3:Y:S01]  /*e8f0*/  LDL.LU R0, [R1+0x210] ;  /* 0x0002100001007983 */ /* 0x000ee20000300800 */
[----:B------:R-:W-:Y:S01]  /*e900*/  FADD R209, R146, R209 ;  /* 0x000000d192d17221 */ /* 0x000fe20000000000 */
[----:B--2---:R-:W-:Y:S01]  /*e910*/  FADD R205, R150, R205 ;  /* 0x000000cd96cd7221 */ /* 0x004fe20000000000 */
[----:B------:R-:W-:Y:S01]  /*e920*/  FADD R208, R147, R208 ;  /* 0x000000d093d07221 */ /* 0x000fe20000000000 */
[----:B------:R-:W2:Y:S04]  /*e930*/  LDL.LU R119, [R1+0x1c0] ;  /* 0x0001c00001777983 */ /* 0x000ea80000300800 */
[----:B0-----:R-:W2:Y:S04]  /*e940*/  LDL.LU R2, [R1+0x214] ;  /* 0x0002140001027983 */ /* 0x001ea80000300800 */
        /* <DEDUP_REMOVED lines=29> */
[----:B------:R-:W2:Y:S01]  /*eb20*/  LDL.LU R147, [R1+0x250] ;  /* 0x0002500001937983 */ /* 0x000ea20000300800 */
[----:B----4-:R-:W-:-:S03]  /*eb30*/  FADD R148, R116, R148 ;  /* 0x0000009474947221 */ /* 0x010fc60000000000 */
[----:B------:R-:W4:Y:S04]  /*eb40*/  LDL.LU R116, [R1+0x4f8] ;  /* 0x0004f80001747983 */ /* 0x000f280000300800 */
[----:B------:R0:W-:Y:S01]  /*eb50*/  STL [R1+0x208], R148 ;  /* 0x0002089401007387 */ /* 0x0001e20000100800 */
[----:B-----5:R-:W-:-:S03]  /*eb60*/  FADD R149, R117, R149 ;  /* 0x0000009575957221 */ /* 0x020fc60000000000 */
[----:B0-----:R-:W5:Y:S04]  /*eb70*/  LDL.LU R148, [R1+0x254] ;  /* 0x0002540001947983 */ /* 0x001f680000300800 */
[----:B------:R-:W4:Y:S04]  /*eb80*/  LDL.LU R117, [R1+0x4f4] ;  /* 0x0004f40001757983 */ /* 0x000f280000300800 */
[----:B------:R0:W-:Y:S04]  /*eb90*/  STL [R1+0x20c], R149 ;  /* 0x00020c9501007387 */ /* 0x0001e80000100800 */
[----:B0-----:R-:W4:Y:S01]  /*eba0*/  LDL.LU R149, [R1+0x258] ;  /* 0x0002580001957983 */ /* 0x001f220000300800 */
[----:B---3--:R-:W-:Y:S01]  /*ebb0*/  FADD R0, R118, R0 ;  /* 0x0000000076007221 */ /* 0x008fe20000000000 */
[----:B--2---:R-:W-:-:S02]  /*ebc0*/  FADD R2, R119, R2 ;  /* 0x0000000277027221 */ /* 0x004fc40000000000 */
[----:B------:R-:W2:Y:S01]  /*ebd0*/  LDL.LU R118, [R1+0x4f0] ;  /* 0x0004f00001767983 */ /* 0x000ea20000300800 */
[----:B------:R-:W-:-:S03]  /*ebe0*/  FADD R121, R120, R121 ;  /* 0x0000007978797221 */ /* 0x000fc60000000000 */
[----:B------:R0:W-:Y:S01]  /*ebf0*/  STL [R1+0x210], R0 ;  /* 0x0002100001007387 */ /* 0x0001e20000100800 */
[----:B------:R-:W-:-:S03]  /*ec00*/  FADD R123, R122, R123 ;  /* 0x0000007b7a7b7221 */ /* 0x000fc60000000000 */
[----:B0-----:R-:W3:Y:S04]  /*ec10*/  LDL.LU R0, [R1+0x25c] ;  /* 0x00025c0001007983 */ /* 0x001ee80000300800 */
[----:B------:R-:W2:Y:S04]  /*ec20*/  LDL.LU R119, [R1+0x4ec] ;  /* 0x0004ec0001777983 */ /* 0x000ea80000300800 */
[----:B------:R0:W-:Y:S01]  /*ec30*/  STL [R1+0x214], R2 ;  /* 0x0002140201007387 */ /* 0x0001e20000100800 */
[----:B------:R-:W-:Y:S01]  /*ec40*/  FADD R125, R124, R125 ;  /* 0x0000007d7c7d7221 */ /* 0x000fe20000000000 */
[----:B------:R-:W-:-:S02]  /*ec50*/  FADD R127, R126, R127 ;  /* 0x0000007f7e7f7221 */ /* 0x000fc40000000000 */
[----:B0-----:R-:W2:Y:S04]  /*ec60*/  LDL.LU R2, [R1+0x260] ;  /* 0x0002600001027983 */ /* 0x001ea80000300800 */
[----:B------:R-:W2:Y:S04]  /*ec70*/  LDL.LU R120, [R1+0x4e8] ;  /* 0x0004e80001787983 */ /* 0x000ea80000300800 */
[----:B------:R0:W-:Y:S01]  /*ec80*/  STL [R1+0x218], R121 ;  /* 0x0002187901007387 */ /* 0x0001e20000100800 */
[----:B------:R-:W-:-:S03]  /*ec90*/  FADD R129, R128, R129 ;  /* 0x0000008180817221 */ /* 0x000fc60000000000 */
        /* <DEDUP_REMOVED lines=42> */
[----:B------:R0:W-:Y:S04]  /*ef40*/  STL [R1+0x244], R144 ;  /* 0x0002449001007387 */ /* 0x0001e80000100800 */
[----:B0-----:R-:W2:Y:S04]  /*ef50*/  LDL.LU R144, [R1+0x278] ;  /* 0x0002780001907983 */ /* 0x001ea80000300800 */
[----:B------:R-:W2:Y:S04]  /*ef60*/  LDL.LU R138, [R1+0x4a0] ;  /* 0x0004a000018a7983 */ /* 0x000ea80000300800 */
[----:B------:R0:W-:Y:S04]  /*ef70*/  STL [R1+0x248], R145 ;  /* 0x0002489101007387 */ /* 0x0001e80000100800 */
[----:B0-----:R-:W2:Y:S04]  /*ef80*/  LDL.LU R145, [R1+0x27c] ;  /* 0x00027c0001917983 */ /* 0x001ea80000300800 */
[----:B------:R0:W-:Y:S01]  /*ef90*/  STL [R1+0x24c], R146 ;  /* 0x00024c9201007387 */ /* 0x0001e20000100800 */
[----:B-----5:R-:W-:-:S03]  /*efa0*/  FADD R148, R24, R148 ;  /* 0x0000009418947221 */ /* 0x020fc60000000000 */
[----:B0-----:R-:W5:Y:S04]  /*efb0*/  LDL.LU R146, [R1+0x280] ;  /* 0x0002800001927983 */ /* 0x001f680000300800 */
[----:B------:R0:W-:Y:S04]  /*efc0*/  STL [R1+0x250], R147 ;  /* 0x0002509301007387 */ /* 0x0001e80000100800 */
[----:B0-----:R-:W5:Y:S01]  /*efd0*/  LDL.LU R147, [R1+0x284] ;  /* 0x0002840001937983 */ /* 0x001f620000300800 */
[----:B----4-:R-:W-:-:S03]  /*efe0*/  FADD R149, R25, R149 ;  /* 0x0000009519957221 */ /* 0x010fc60000000000 */
[----:B------:R0:W-:Y:S04]  /*eff0*/  STL [R1+0x254], R148 ;  /* 0x0002549401007387 */ /* 0x0001e80000100800 */
[----:B0-----:R-:W4:Y:S04]  /*f000*/  LDL.LU R148, [R1+0x288] ;  /* 0x0002880001947983 */ /* 0x001f280000300800 */
[----:B------:R0:W-:Y:S04]  /*f010*/  STL [R1+0x258], R149 ;  /* 0x0002589501007387 */ /* 0x0001e80000100800 */
[----:B0-----:R-:W4:Y:S04]  /*f020*/  LDL.LU R149, [R1+0x28c] ;  /* 0x00028c0001957983 */ /* 0x001f280000300800 */
[----:B------:R-:W4:Y:S01]  /*f030*/  LDL.LU R150, [R1+0x290] ;  /* 0x0002900001967983 */ /* 0x000f220000300800 */
[----:B---3--:R-:W-:-:S03]  /*f040*/  FADD R0, R26, R0 ;  /* 0x000000001a007221 */ /* 0x008fc60000000000 */
[----:B------:R-:W3:Y:S01]  /*f050*/  LDL.LU R151, [R1+0x294] ;  /* 0x0002940001977983 */ /* 0x000ee20000300800 */
[----:B--2---:R-:W-:-:S03]  /*f060*/  FADD R2, R27, R2 ;  /* 0x000000021b027221 */ /* 0x004fc60000000000 */
[----:B------:R0:W-:Y:S04]  /*f070*/  STL [R1+0x25c], R0 ;  /* 0x00025c0001007387 */ /* 0x0001e80000100800 */
[----:B------:R-:W2:Y:S04]  /*f080*/  LDL.LU R27, [R1+0x2c8] ;  /* 0x0002c800011b7983 */ /* 0x000ea80000300800 */
[----:B------:R-:W2:Y:S04]  /*f090*/  LDL.LU R26, [R1+0x2cc] ;  /* 0x0002cc00011a7983 */ /* 0x000ea80000300800 */
[----:B------:R1:W-:Y:S04]  /*f0a0*/  STL [R1+0x260], R2 ;  /* 0x0002600201007387 */ /* 0x0003e80000100800 */
[----:B------:R-:W2:Y:S04]  /*f0b0*/  LDL.LU R25, [R1+0x2d0] ;  /* 0x0002d00001197983 */ /* 0x000ea80000300800 */
[----:B------:R-:W2:Y:S04]  /*f0c0*/  LDL.LU R24, [R1+0x2d4] ;  /* 0x0002d40001187983 */ /* 0x000ea80000300800 */
[----:B0-----:R-:W2:Y:S04]  /*f0d0*/  LDL.LU R0, [R1+0x2d8] ;  /* 0x0002d80001007983 */ /* 0x001ea80000300800 */
[----:B-1----:R-:W2:Y:S01]  /*f0e0*/  LDL.LU R2, [R1+0x2dc] ;  /* 0x0002dc0001027983 */ /* 0x002ea20000300800 */
[----:B------:R-:W-:-:S05]  /*f0f0*/  FADD R139, R28, R139 ;  /* 0x0000008b1c8b7221 */ /* 0x000fca0000000000 */
[----:B------:R0:W-:Y:S04]  /*f100*/  STL [R1+0x264], R139 ;  /* 0x0002648b01007387 */ /* 0x0001e80000100800 */
[----:B0-----:R-:W2:Y:S01]  /*f110*/  LDL.LU R139, [R1+0x49c] ;  /* 0x00049c00018b7983 */ /* 0x001ea20000300800 */
[----:B------:R-:W-:-:S03]  /*f120*/  FADD R140, R29, R140 ;  /* 0x0000008c1d8c7221 */ /* 0x000fc60000000000 */
[----:B------:R-:W2:Y:S04]  /*f130*/  LDL.LU R28, [R1+0x2c4] ;  /* 0x0002c400011c7983 */ /* 0x000ea80000300800 */
        /* <DEDUP_REMOVED lines=20> */
[----:B------:R0:W-:Y:S01]  /*f280*/  STL [R1+0x27c], R145 ;  /* 0x00027c9101007387 */ /* 0x0001e20000100800 */
[----:B-----5:R-:W-:-:S03]  /*f290*/  FADD R146, R35, R146 ;  /* 0x0000009223927221 */ /* 0x020fc60000000000 */
[----:B0-----:R-:W5:Y:S04]  /*f2a0*/  LDL.LU R145, [R1+0x484] ;  /* 0x0004840001917983 */ /* 0x001f680000300800 */
[----:B------:R-:W5:Y:S04]  /*f2b0*/  LDL.LU R34, [R1+0x2ac] ;  /* 0x0002ac0001227983 */ /* 0x000f680000300800 */
[----:B------:R0:W-:Y:S01]  /*f2c0*/  STL [R1+0x280], R146 ;  /* 0x0002809201007387 */ /* 0x0001e20000100800 */
[----:B------:R-:W-:-:S03]  /*f2d0*/  FADD R147, R36, R147 ;  /* 0x0000009324937221 */ /* 0x000fc60000000000 */
[----:B0-----:R-:W5:Y:S04]  /*f2e0*/  LDL.LU R146, [R1+0x480] ;  /* 0x0004800001927983 */ /* 0x001f680000300800 */
[----:B------:R-:W5:Y:S01]  /*f2f0*/  LDL.LU R35, [R1+0x2a8] ;  /* 0x0002a80001237983 */ /* 0x000f620000300800 */
[----:B----4-:R-:W-:-:S03]  /*f300*/  FADD R148, R37, R148 ;  /* 0x0000009425947221 */ /* 0x010fc60000000000 */
[----:B------:R0:W-:Y:S04]  /*f310*/  STL [R1+0x284], R147 ;  /* 0x0002849301007387 */ /* 0x0001e80000100800 */
[----:B0-----:R-:W4:Y:S01]  /*f320*/  LDL.LU R147, [R1+0x47c] ;  /* 0x00047c0001937983 */ /* 0x001f220000300800 */
[----:B------:R-:W-:-:S03]  /*f330*/  FADD R149, R38, R149 ;  /* 0x0000009526957221 */ /* 0x000fc60000000000 */
[----:B------:R-:W4:Y:S01]  /*f340*/  LDL.LU R36, [R1+0x2a4] ;  /* 0x0002a40001247983 */ /* 0x000f220000300800 */
[----:B------:R-:W-:-:S03]  /*f350*/  FADD R150, R39, R150 ;  /* 0x0000009627967221 */ /* 0x000fc60000000000 */
[----:B------:R0:W-:Y:S04]  /*f360*/  STL [R1+0x288], R148 ;  /* 0x0002889401007387 */ /* 0x0001e80000100800 */
[----:B0-----:R-:W4:Y:S04]  /*f370*/  LDL.LU R148, [R1+0x478] ;  /* 0x0004780001947983 */ /* 0x001f280000300800 */
[----:B------:R-:W4:Y:S04]  /*f380*/  LDL.LU R37, [R1+0x2a0] ;  /* 0x0002a00001257983 */ /* 0x000f280000300800 */
[----:B------:R0:W-:Y:S04]  /*f390*/  STL [R1+0x28c], R149 ;  /* 0x00028c9501007387 */ /* 0x0001e80000100800 */
[----:B0-----:R-:W4:Y:S04]  /*f3a0*/  LDL.LU R149, [R1+0x474] ;  /* 0x0004740001957983 */ /* 0x001f280000300800 */
[----:B------:R-:W4:Y:S04]  /*f3b0*/  LDL.LU R38, [R1+0x29c] ;  /* 0x00029c0001267983 */ /* 0x000f280000300800 */
[----:B------:R0:W-:Y:S04]  /*f3c0*/  STL [R1+0x290], R150 ;  /* 0x0002909601007387 */ /* 0x0001e80000100800 */
[----:B0-----:R-:W4:Y:S04]  /*f3d0*/  LDL.LU R150, [R1+0x470] ;  /* 0x0004700001967983 */ /* 0x001f280000300800 */
[----:B------:R-:W4:Y:S01]  /*f3e0*/  LDL.LU R39, [R1+0x298] ;  /* 0x0002980001277983 */ /* 0x000f220000300800 */
[----:B---3--:R-:W-:-:S05]  /*f3f0*/  FADD R151, R40, R151 ;  /* 0x0000009728977221 */ /* 0x008fca0000000000 */
[----:B------:R0:W-:Y:S01]  /*f400*/  STL [R1+0x294], R151 ;  /* 0x0002949701007387 */ /* 0x0001e20000100800 */
[----:B--2---:R-:W-:-:S03]  /*f410*/  FADD R27, R53, R27 ;  /* 0x0000001b351b7221 */ /* 0x004fc60000000000 */
[----:B0-----:R-:W2:Y:S01]  /*f420*/  LDL.LU R151, [R1+0x46c] ;  /* 0x00046c0001977983 */ /* 0x001ea20000300800 */
        /* <DEDUP_REMOVED lines=11> */
[----:B-----5:R-:W-:Y:S01]  /*f4e0*/  FADD R34, R46, R34 ;  /* 0x000000222e227221 */ /* 0x020fe20000000000 */
[----:B------:R-:W-:Y:S01]  /*f4f0*/  FADD R35, R45, R35 ;  /* 0x000000232d237221 */ /* 0x000fe20000000000 */
[----:B----4-:R-:W-:Y:S01]  /*f500*/  FADD R36, R44, R36 ;  /* 0x000000242c247221 */ /* 0x010fe20000000000 */
[----:B------:R-:W-:Y:S01]  /*f510*/  FADD R37, R43, R37 ;  /* 0x000000252b257221 */ /* 0x000fe20000000000 */
[----:B------:R-:W-:Y:S01]  /*f520*/  FADD R38, R42, R38 ;  /* 0x000000262a267221 */ /* 0x000fe20000000000 */
[----:B------:R-:W-:-:S05]  /*f530*/  FADD R39, R41, R39 ;  /* 0x0000002729277221 */ /* 0x000fca0000000000 */
[----:B------:R0:W-:Y:S04]  /*f540*/  STL [R1+0x298], R39 ;  /* 0x0002982701007387 */ /* 0x0001e80000100800 */
        /* <DEDUP_REMOVED lines=14> */
[----:B------:R-:W2:Y:S04]  /*f630*/  LDL.LU R52, [R1+0x2e0] ;  /* 0x0002e00001347983 */ /* 0x000ea80000300800 */
[----:B------:R2:W-:Y:S04]  /*f640*/  STL [R1+0x2d4], R24 ;  /* 0x0002d41801007387 */ /* 0x0005e80000100800 */
[----:B------:R-:W2:Y:S04]  /*f650*/  LDL.LU R51, [R1+0x2e4] ;  /* 0x0002e40001337983 */ /* 0x000ea80000300800 */
[----:B------:R2:W-:Y:S04]  /*f660*/  STL [R1+0x2d8], R0 ;  /* 0x0002d80001007387 */ /* 0x0005e80000100800 */
        /* <DEDUP_REMOVED lines=13> */
[----:B-1----:R-:W2:Y:S04]  /*f740*/  LDL.LU R38, [R1+0x318] ;  /* 0x0003180001267983 */ /* 0x002ea80000300800 */
[----:B---3--:R-:W3:Y:S04]  /*f750*/  LDL.LU R37, [R1+0x31c] ;  /* 0x00031c0001257983 */ /* 0x008ee80000300800 */
[----:B----4-:R-:W4:Y:S04]  /*f760*/  LDL.LU R36, [R1+0x320] ;  /* 0x0003200001247983 */ /* 0x010f280000300800 */
[----:B-----5:R-:W5:Y:S04]  /*f770*/  LDL.LU R35, [R1+0x324] ;  /* 0x0003240001237983 */ /* 0x020f680000300800 */
[----:B--2---:R-:W2:Y:S04]  /*f780*/  LDL.LU R34, [R1+0x328] ;  /* 0x0003280001227983 */ /* 0x004ea80000300800 */
        /* <DEDUP_REMOVED lines=12> */
[----:B------:R-:W-:Y:S01]  /*f850*/  FADD R52, R59, R52 ;  /* 0x000000343b347221 */ /* 0x000fe20000000000 */
        /* <DEDUP_REMOVED lines=28> */
[----:B---3--:R-:W-:-:S03]  /*fa20*/  FADD R37, R74, R37 ;  /* 0x000000254a257221 */ /* 0x008fc60000000000 */
[----:B------:R3:W-:Y:S01]  /*fa30*/  STL [R1+0x318], R38 ;  /* 0x0003182601007387 */ /* 0x0007e20000100800 */
[----:B----4-:R-:W-:-:S03]  /*fa40*/  FADD R36, R75, R36 ;  /* 0x000000244b247221 */ /* 0x010fc60000000000 */
[----:B------:R4:W-:Y:S01]  /*fa50*/  STL [R1+0x31c], R37 ;  /* 0x00031c2501007387 */ /* 0x0009e20000100800 */
[----:B-----5:R-:W-:-:S03]  /*fa60*/  FADD R35, R76, R35 ;  /* 0x000000234c237221 */ /* 0x020fc60000000000 */
[----:B------:R5:W-:Y:S01]  /*fa70*/  STL [R1+0x320], R36 ;  /* 0x0003202401007387 */ /* 0x000be20000100800 */
[----:B--2---:R-:W-:-:S03]  /*fa80*/  FADD R34, R77, R34 ;  /* 0x000000224d227221 */ /* 0x004fc60000000000 */
        /* <DEDUP_REMOVED lines=22> */
[----:B0-----:R-:W2:Y:S01]  /*fbf0*/  LDL.LU R52, [R1+0x35c] ;  /* 0x00035c0001347983 */ /* 0x001ea20000300800 */
[----:B------:R-:W-:-:S03]  /*fc00*/  FADD R2, R89, R2 ;  /* 0x0000000259027221 */ /* 0x000fc60000000000 */
[----:B------:R0:W-:Y:S04]  /*fc10*/  STL [R1+0x350], R24 ;  /* 0x0003501801007387 */ /* 0x0001e80000100800 */
[----:B-1----:R-:W2:Y:S04]  /*fc20*/  LDL.LU R51, [R1+0x360] ;  /* 0x0003600001337983 */ /* 0x002ea80000300800 */
        /* <DEDUP_REMOVED lines=181> */
[----:B------:R-:W-:Y:S01]  /*10780*/  FADD R0, R150, R0 ;  /* 0x0000000096007221 */ /* 0x000fe20000000000 */
[----:B------:R-:W-:-:S05]  /*10790*/  FADD R2, R2, R151 ;  /* 0x0000009702027221 */ /* 0x000fca0000000000 */
[----:B------:R1:W-:Y:S04]  /*107a0*/  STL [R1+0x450], R2 ;  /* 0x0004500201007387 */ /* 0x0003e80000100800 */
[----:B------:R1:W-:Y:S04]  /*107b0*/  STL [R1+0x448], R24 ;  /* 0x0004481801007387 */ /* 0x0003e80000100800 */
[----:B------:R1:W-:Y:S02]  /*107c0*/  STL [R1+0x44c], R0 ;  /* 0x00044c0001007387 */ /* 0x0003e40000100800 */
.L_x_28:
[----:B-1----:R-:W1:Y:S02]  /*107d0*/  LDC R0, c[0x0][0x28c] ;  /* 0x0000a300ff007b82 */ /* 0x002e640000000800 */
[----:B-1----:R-:W-:-:S13]  /*107e0*/  ISETP.GE.AND P0, PT, R0, 0x1, PT ;  /* 0x000000010000780c */ /* 0x002fda0003f06270 */
[----:B------:R-:W-:Y:S05]  /*107f0*/  @!P0 BRA `(.L_x_29) ;  /* 0x0000000000508947 */ /* 0x000fea0003800000 */
[----:B------:R-:W-:-:S06]  /*10800*/  UISETP.NE.AND UP0, UPT, UR23, 0x3, UPT ;  /* 0x000000031700788c */ /* 0x000fcc000bf05270 */
[----:B------:R-:W-:-:S13]  /*10810*/  PLOP3.LUT P0, PT, PT, PT, UP0, 0x80, 0x0 ;  /* 0x000000000000781c */ /* 0x000fda0003f0f008 */
[----:B------:R-:W-:Y:S05]  /*10820*/  @!P0 BRA `(.L_x_30) ;  /* 0x0000000000048947 */ /* 0x000fea0003800000 */
[----:B------:R-:W-:Y:S01]  /*10830*/  BPT.TRAP 0x1 ;  /* 0x000000040000795c */ /* 0x000fe20000300000 */
.L_x_30:
[----:B------:R-:W-:-:S04]  /*10840*/  UISETP.LT.AND UP0, UPT, UR9, 0x1, UPT ;  /* 0x000000010900788c */ /* 0x000fc8000bf01270 */
[----:B------:R-:W-:Y:S02]  /*10850*/  USEL UR8, UR9, 0x1, UP0 ;  /* 0x0000000109087887 */ /* 0x000fe40008000000 */
[----:B------:R-:W-:Y:S02]  /*10860*/  UISETP.GT.U32.AND UP0, UPT, UR13, 0x1, UPT ;  /* 0x000000010d00788c */ /* 0x000fe4000bf04070 */
[----:B------:R-:W-:-:S04]  /*10870*/  UIADD3 UR8, UR5, UR9, -UR8 ;  /* 0x0000000905087290 */ /* 0x000fc8000fffe808 */
[----:B------:R-:W-:Y:S01]  /*10880*/  UIMAD.WIDE.U32 UR6, UR8, 0x24924925, URZ ;  /* 0x24924925080678a5 */ /* 0x000fe2000f8e003f */
[----:B------:R-:W-:-:S03]  /*10890*/  PLOP3.LUT P0, PT, PT, PT, UP0, 0x80, 0x0 ;  /* 0x000000000000781c */ /* 0x000fc60003f0f008 */
[----:B------:R-:W-:-:S04]  /*108a0*/  UIADD3 UR6, UR8, -UR7, URZ ;  /* 0x8000000708067290 */ /* 0x000fc8000fffe03f */
[----:B------:R-:W-:-:S04]  /*108b0*/  ULEA.HI UR6, UR6, UR7, URZ, 0x1f ;  /* 0x0000000706067291 */ /* 0x000fc8000f8ff83f */
[----:B------:R-:W-:-:S04]  /*108c0*/  USHF.R.U32.HI UR6, URZ, 0x2, UR6 ;  /* 0x000000023f067899 */ /* 0x000fc80008011606 */
[----:B------:R-:W-:-:S04]  /*108d0*/  UIMAD UR6, UR6, -0x7, UR8 ;  /* 0xfffffff9060678a4 */ /* 0x000fc8000f8e0208 */
[----:B------:R-:W-:-:S04]  /*108e0*/  ULEA UR6, UR6, UR11, 0x3 ;  /* 0x0000000b06067291 */ /* 0x000fc8000f8e183f */
[----:B------:R-:W-:-:S04]  /*108f0*/  UIADD3 UR6, UR6, 0x38, URZ ;  /* 0x0000003806067890 */ /* 0x000fc8000fffe03f */
[----:B------:R-:W-:-:S09]  /*10900*/  UPRMT UR6, URZ, 0x654, UR6 ;  /* 0x000006543f067896 */ /* 0x000fd20008000006 */
[----:B------:R-:W-:Y:S01]  /*10910*/  SYNCS.ARRIVE.TRANS64.RED.A1T0 RZ, [UR6], RZ ;  /* 0x000000ffffff79a7 */ /* 0x000fe20008100406 */
[----:B------:R-:W-:Y:S05]  /*10920*/  @P0 BRA `(.L_x_29) ;  /* 0x0000000000040947 */ /* 0x000fea0003800000 */
[----:B------:R-:W-:Y:S01]  /*10930*/  BPT.TRAP 0x1 ;  /* 0x000000040000795c */ /* 0x000fe20000300000 */
.L_x_29:
[----:B------:R-:W3:Y:S01]  /*10940*/  LDL.LU R27, [R1+0x460] ;  /* 0x00046000011b7983 */ /* 0x000ee20000300800 */
[----:B------:R-:W1:Y:S01]  /*10950*/  LDC R24, c[0x0][0x288] ;  /* 0x0000a200ff187b82 */ /* 0x000e620000000800 */
[----:B------:R-:W0:Y:S01]  /*10960*/  S2R R26, SR_TID.X ;  /* 0x00000000001a7919 */ /* 0x000e220000002100 */
[----:B------:R-:W-:Y:S01]  /*10970*/  UIADD3 UR8, UR9, UR5, URZ ;  /* 0x0000000509087290 */ /* 0x000fe2000fffe03f */
[----:B------:R-:W-:Y:S01]  /*10980*/  ULDC UR6, c[0x0][0x284] ;  /* 0x0000a10000067ab9 */ /* 0x000fe20000000800 */
[----:B------:R-:W4:Y:S02]  /*10990*/  LDL.LU R25, [R1+0x45c] ;  /* 0x00045c0001197983 */ /* 0x000f240000300800 */
[----:B------:R-:W-:Y:S01]  /*109a0*/  UISETP.GT.U32.AND UP0, UPT, UR8, 0x6, UPT ;  /* 0x000000060800788c */ /* 0x000fe2000bf04070 */
[----:B------:R-:W-:Y:S01]  /*109b0*/  IMAD.MOV.U32 R40, RZ, RZ, -0x1 ;  /* 0xffffffffff287424 */ /* 0x000fe200078e00ff */
[----:B------:R-:W-:Y:S02]  /*109c0*/  USHF.R.S32.HI UR11, URZ, 0x1f, UR10 ;  /* 0x0000001f3f0b7899 */ /* 0x000fe4000801140a */
[----:B------:R-:W-:-:S02]  /*109d0*/  UISETP.LT.U32.AND UP0, UPT, UR9, 0x7, UP0 ;  /* 0x000000070900788c */ /* 0x000fc40008701070 */
[----:B------:R-:W-:Y:S01]  /*109e0*/  UISETP.GE.U32.AND UP1, UPT, UR9, 0x7, UPT ;  /* 0x000000070900788c */ /* 0x000fe2000bf26070 */
[----:B------:R-:W-:Y:S01]  /*109f0*/  ULDC.64 UR16, c[0x0][0x5d0] ;  /* 0x0001740000107ab9 */ /* 0x000fe20000000a00 */
[----:B------:R-:W-:-:S04]  /*10a00*/  USEL UR12, URZ, 0x1, !UP0 ;  /* 0x000000013f0c7887 */ /* 0x000fc8000c000000 */
[----:B------:R-:W-:Y:S01]  /*10a10*/  ULOP3.LUT UR4, UR4, UR12, URZ, 0x3c, !UPT ;  /* 0x0000000c04047292 */ /* 0x000fe2000f8e3c3f */
[C---:B0-----:R-:W-:Y:S01]  /*10a20*/  LOP3.LUT R2, R26.reuse, 0x3, RZ, 0xc0, !PT ;  /* 0x000000031a027812 */ /* 0x041fe200078ec0ff */
[----:B------:R-:W-:Y:S01]  /*10a30*/  IMAD.SHL.U32 R32, R26, 0x2, RZ ;  /* 0x000000021a207824 */ /* 0x000fe200078e00ff */
[----:B------:R-:W-:-:S03]  /*10a40*/  SHF.R.U32.HI R34, RZ, 0x7, R26 ;  /* 0x00000007ff227819 */ /* 0x000fc6000001161a */
[----:B-1----:R-:W-:Y:S01]  /*10a50*/  IMAD R2, R2, -0x2, R24 ;  /* 0xfffffffe02027824 */ /* 0x002fe200078e0218 */
[----:B------:R-:W-:Y:S02]  /*10a60*/  LOP3.LUT R34, R34, 0x1, RZ, 0xc0, !PT ;  /* 0x0000000122227812 */ /* 0x000fe400078ec0ff */
[----:B------:R-:W-:-:S03]  /*10a70*/  LOP3.LUT R32, R32, 0x6, RZ, 0xc0, !PT ;  /* 0x0000000620207812 */ /* 0x000fc600078ec0ff */
[----:B------:R-:W-:Y:S02]  /*10a80*/  IMAD.SHL.U32 R35, R34, 0x40, RZ ;  /* 0x0000004022237824 */ /* 0x000fe400078e00ff */
[----:B---3--:R-:W-:-:S04]  /*10a90*/  IMAD.WIDE R36, R27, 0x100, RZ ;  /* 0x000001001b247825 */ /* 0x008fc800078e02ff */
[----:B----4-:R-:W-:Y:S01]  /*10aa0*/  IMAD.SHL.U32 R0, R25, 0x100, RZ ;  /* 0x0000010019007824 */ /* 0x010fe200078e00ff */
[----:B------:R-:W-:-:S04]  /*10ab0*/  PRMT R32, R32, 0x6540, R25 ;  /* 0x0000654020207816 */ /* 0x000fc80000000019 */
[----:B------:R-:W-:Y:S01]  /*10ac0*/  ISETP.GE.AND P0, PT, R0, R24, PT ;  /* 0x000000180000720c */ /* 0x000fe20003f06270 */
[----:B------:R-:W-:Y:S01]  /*10ad0*/  IMAD.IADD R0, R2, 0x1, -R0 ;  /* 0x0000000102007824 */ /* 0x000fe200078e0a00 */
[----:B------:R-:W-:Y:S02]  /*10ae0*/  SHF.R.U32.HI R2, RZ, 0x2, R26 ;  /* 0x00000002ff027819 */ /* 0x000fe4000001161a */
[----:B------:R-:W-:Y:S01]  /*10af0*/  LOP3.LUT R24, R26, 0x60, RZ, 0xc0, !PT ;  /* 0x000000601a187812 */ /* 0x000fe200078ec0ff */
[----:B------:R-:W-:Y:S01]  /*10b00*/  IMAD.U32 R26, RZ, RZ, UR16 ;  /* 0x00000010ff1a7e24 */ /* 0x000fe2000f8e00ff */
[----:B------:R-:W-:Y:S02]  /*10b10*/  LOP3.LUT R2, R2, 0x7, RZ, 0xc0, !PT ;  /* 0x0000000702027812 */ /* 0x000fe400078ec0ff */
[----:B------:R-:W-:Y:S02]  /*10b20*/  SHF.R.U32.HI R24, RZ, 0x1, R24 ;  /* 0x00000001ff187819 */ /* 0x000fe40000011618 */
[----:B------:R-:W-:-:S02]  /*10b30*/  LOP3.LUT R35, R35, 0x40, R2, 0xe2, !PT ;  /* 0x0000004023237812 */ /* 0x000fc400078ee202 */
[----:B------:R-:W-:Y:S02]  /*10b40*/  IADD3 R2, RZ, -R24, -R2 ;  /* 0x80000018ff027210 */ /* 0x000fe40007ffe802 */
[----:B------:R-:W-:Y:S02]  /*10b50*/  SHF.R.S32.HI R33, RZ, 0x1f, R32 ;  /* 0x0000001fff217819 */ /* 0x000fe40000011420 */
[----:B------:R-:W-:Y:S01]  /*10b60*/  LOP3.LUT R35, R36, R35, R24, 0xfe, !PT ;  /* 0x0000002324237212 */ /* 0x000fe200078efe18 */
[----:B------:R-:W-:Y:S02]  /*10b70*/  IMAD R34, R34, -0x40, R2 ;  /* 0xffffffc022227824 */ /* 0x000fe400078e0202 */
[----:B------:R-:W-:Y:S02]  /*10b80*/  IMAD.SHL.U32 R2, R27, 0x100, RZ ;  /* 0x000001001b027824 */ /* 0x000fe400078e00ff */
[----:B------:R-:W-:-:S03]  /*10b90*/  IMAD.WIDE.U32 R26, R26, UR10, R32 ;  /* 0x0000000a1a1a7c25 */ /* 0x000fc6000f8e0020 */
[C---:B------:R-:W-:Y:S02]  /*10ba0*/  IADD3 R34, -R2.reuse, UR6, R34 ;  /* 0x0000000602227c10 */ /* 0x040fe4000fffe122 */
[----:B------:R-:W-:Y:S01]  /*10bb0*/  ISETP.GE.OR P0, PT, R2, UR6, P0 ;  /* 0x0000000602007c0c */ /* 0x000fe20008706670 */
[----:B------:R-:W-:Y:S02]  /*10bc0*/  UIMAD.WIDE.U32 UR6, UR8, 0x24924925, URZ ;  /* 0x24924925080678a5 */ /* 0x000fe4000f8e003f */
[----:B------:R-:W-:Y:S02]  /*10bd0*/  UIMAD UR6, UR11, UR16, URZ ;  /* 0x000000100b0672a4 */ /* 0x000fe4000f8e023f */
[----:B------:R-:W-:Y:S02]  /*10be0*/  UIADD3 UR5, UR8, -UR7, URZ ;  /* 0x8000000708057290 */ /* 0x000fe4000fffe03f */
[----:B------:R-:W-:Y:S02]  /*10bf0*/  UIMAD UR6, UR10, UR17, UR6 ;  /* 0x000000110a0672a4 */ /* 0x000fe4000f8e0206 */
[----:B------:R-:W-:-:S04]  /*10c00*/  ULEA.HI UR5, UR5, UR7, URZ, 0x1f ;  /* 0x0000000705057291 */ /* 0x000fc8000f8ff83f */
[----:B------:R-:W-:Y:S01]  /*10c10*/  USHF.R.U32.HI UR5, URZ, 0x2, UR5 ;  /* 0x000000023f057899 */ /* 0x000fe20008011605 */
[----:B------:R-:W-:-:S03]  /*10c20*/  VIADD R27, R27, UR6 ;  /* 0x000000061b1b7c36 */ /* 0x000fc60008000000 */
[----:B------:R-:W-:Y:S02]  /*10c30*/  @UP1 ULOP3.LUT UR4, UR4, 0x1, UR5, 0x78, !UPT ;  /* 0x0000000104041892 */ /* 0x000fe4000f8e7805 */
[----:B------:R-:W-:Y:S01]  /*10c40*/  UIMAD UR5, UR5, -0x7, UR8 ;  /* 0xfffffff9050578a4 */ /* 0x000fe2000f8e0208 */
[----:B------:R-:W-:Y:S11]  /*10c50*/  @P0 BRA `(.L_x_31) ;  /* 0x0000012400b40947 */ /* 0x000ff60003800000 */
[----:B------:R-:W0:Y:S01]  /*10c60*/  LDC.64 R28, c[0x0][0x5c8] ;  /* 0x00017200ff1c7b82 */ /* 0x000e220000000a00 */
[----:B------:R-:W-:Y:S01]  /*10c70*/  ULDC.64 UR6, c[0x0][0x5c0] ;  /* 0x0001700000067ab9 */ /* 0x000fe20000000a00 */
[----:B------:R-:W-:Y:S01]  /*10c80*/  BSSY B0, `(.L_x_31) ;  /* 0x000126a000007945 */ /* 0x000fe20003800000 */
[-C--:B0-----:R-:W-:Y:S01]  /*10c90*/  IMAD R2, R37, R28.reuse, RZ ;  /* 0x0000001c25027224 */ /* 0x081fe200078e02ff */
[----:B------:R-:W-:Y:S01]  /*10ca0*/  SHF.L.U64.HI R38, R28, 0x3, R29 ;  /* 0x000000031c267819 */ /* 0x000fe2000001021d */
[----:B------:R-:W-:-:S04]  /*10cb0*/  IMAD.WIDE.U32 R26, R35, R28, R26 ;  /* 0x0000001c231a7225 */ /* 0x000fc800078e001a */
[----:B------:R-:W-:Y:S01]  /*10cc0*/  IMAD R2, R35, R29, R2 ;  /* 0x0000001d23027224 */ /* 0x000fe200078e0202 */
[C---:B------:R-:W-:Y:S01]  /*10cd0*/  LEA R30, P2, R28.reuse, R26, 0x7 ;  /* 0x0000001a1c1e7211 */ /* 0x040fe200078438ff */
[----:B------:R-:W-:Y:S01]  /*10ce0*/  IMAD.SHL.U32 R25, R28, 0x8, RZ ;  /* 0x000000081c197824 */ /* 0x000fe200078e00ff */
[----:B------:R-:W-:Y:S01]  /*10cf0*/  IADD3 R24, P5, R26, UR6, RZ ;  /* 0x000000061a187c10 */ /* 0x000fe2000ffbe0ff */
[----:B------:R-:W-:-:S03]  /*10d00*/  IMAD.IADD R2, R27, 0x1, R2 ;  /* 0x000000011b027824 */ /* 0x000fc600078e0202 */
[----:B------:R-:W-:Y:S02]  /*10d10*/  IADD3 R26, P0, P1, R26, UR6, R25 ;  /* 0x000000061a1a7c10 */ /* 0x000fe4000f91e019 */
[----:B------:R-:W-:Y:S02]  /*10d20*/  LEA.HI.X R31, R28, R2, R29, 0x7, P2 ;  /* 0x000000021c1f7211 */ /* 0x000fe400010f3c1d */
[----:B------:R-:W-:Y:S02]  /*10d30*/  IADD3 R28, P2, P3, R30, UR6, R25 ;  /* 0x000000061e1c7c10 */ /* 0x000fe4000fb5e019 */
[----:B------:R-:W-:Y:S02]  /*10d40*/  IADD3.X R25, R2, UR7, RZ, P5, !PT ;  /* 0x0000000702197c10 */ /* 0x000fe4000affe4ff */
[----:B------:R-:W-:Y:S02]  /*10d50*/  FSETP.NEU.AND P5, PT, RZ, UR22, PT ;  /* 0x00000016ff007c0b */ /* 0x000fe4000bfad000 */
[----:B------:R-:W-:-:S02]  /*10d60*/  IADD3 R30, P6, R30, UR6, RZ ;  /* 0x000000061e1e7c10 */ /* 0x000fc4000ffde0ff */
[C-C-:B------:R-:W-:Y:S02]  /*10d70*/  IADD3.X R29, R31.reuse, UR7, R38.reuse, P2, P3 ;  /* 0x000000071f1d7c10 */ /* 0x140fe400097e6426 */
[----:B------:R-:W-:Y:S02]  /*10d80*/  IADD3.X R27, R2, UR7, R38, P0, P1 ;  /* 0x00000007021b7c10 */ /* 0x000fe400087e2426 */
[----:B------:R-:W-:-:S05]  /*10d90*/  IADD3.X R31, R31, UR7, RZ, P6, !PT ;  /* 0x000000071f1f7c10 */ /* 0x000fca000b7fe4ff */
[----:B------:R-:W-:Y:S05]  /*10da0*/  @!P5 BRA `(.L_x_32) ;  /* 0x000000d800f8d947 */ /* 0x000fea0003800000 */
[----:B------:R-:W-:Y:S01]  /*10db0*/  ULDC.64 UR6, c[0x0][0x5b8] ;  /* 0x00016e0000067ab9 */ /* 0x000fe20000000a00 */
[----:B------:R-:W-:Y:S01]  /*10dc0*/  BSSY B1, `(.L_x_33) ;  /* 0x0000013000017945 */ /* 0x000fe20003800000 */
[----:B------:R-:W-:Y:S01]  /*10dd0*/  IMAD.U32 R2, RZ, RZ, UR6 ;  /* 0x00000006ff027e24 */ /* 0x000fe2000f8e00ff */
[----:B------:R-:W-:-:S03]  /*10de0*/  UIMAD UR6, UR11, UR6, URZ ;  /* 0x000000060b0672a4 */ /* 0x000fc6000f8e023f */
[----:B------:R-:W-:Y:S01]  /*10df0*/  IMAD.WIDE.U32 R32, R2, UR10, R32 ;  /* 0x0000000a02207c25 */ /* 0x000fe2000f8e0020 */
[----:B------:R-:W-:-:S03]  /*10e00*/  UIMAD UR6, UR10, UR7, UR6 ;  /* 0x000000070a0672a4 */ /* 0x000fc6000f8e0206 */
[----:B------:R-:W-:Y:S01]  /*10e10*/  IMAD.MOV.U32 R38, RZ, RZ, R32 ;  /* 0x000000ffff267224 */ /* 0x000fe200078e0020 */
[----:B------:R-:W-:Y:S02]  /*10e20*/  ULDC.64 UR10, c[0x0][0x5a8] ;  /* 0x00016a00000a7ab9 */ /* 0x000fe40000000a00 */
[----:B------:R-:W-:Y:S01]  /*10e30*/  VIADD R39, R33, UR6 ;  /* 0x0000000621277c36 */ /* 0x000fe20008000000 */
[----:B------:R-:W-:Y:S02]  /*10e40*/  ULDC.64 UR6, c[0x0][0x5b0] ;  /* 0x00016c0000067ab9 */ /* 0x000fe40000000a00 */
[----:B------:R-:W-:Y:S02]  /*10e50*/  IMAD R2, R37, UR6, RZ ;  /* 0x0000000625027c24 */ /* 0x000fe4000f8e02ff */
[----:B------:R-:W-:-:S04]  /*10e60*/  IMAD.WIDE.U32 R32, R35, UR6, R38 ;  /* 0x0000000623207c25 */ /* 0x000fc8000f8e0026 */
[----:B------:R-:W-:Y:S01]  /*10e70*/  IMAD R2, R35, UR7, R2 ;  /* 0x0000000723027c24 */ /* 0x000fe2000f8e0202 */
[----:B------:R-:W-:-:S04]  /*10e80*/  IADD3 R32, P0, R32, UR10, RZ ;  /* 0x0000000a20207c10 */ /* 0x000fc8000ff1e0ff */
[--C-:B------:R-:W-:Y:S02]  /*10e90*/  IADD3.X R33, R33, UR11, R2.reuse, P0, !PT ;  /* 0x0000000b21217c10 */ /* 0x100fe400087fe402 */
[----:B------:R-:W-:Y:S02]  /*10ea0*/  ISETP.GE.AND P0, PT, R34, 0x1, PT ;  /* 0x000000012200780c */ /* 0x000fe40003f06270 */
[----:B------:R-:W-:Y:S02]  /*10eb0*/  PRMT R2, RZ, 0x7610, R2 ;  /* 0x00007610ff027816 */ /* 0x000fe40000000002 */
[----:B------:R-:W-:-:S13]  /*10ec0*/  ISETP.LT.OR P1, PT, R0, 0x1, !P0 ;  /* 0x000000010000780c */ /* 0x000fda0004721670 */
[----:B------:R-:W-:Y:S05]  /*10ed0*/  @P1 BRA `(.L_x_34) ;  /* 0x0000000000041947 */ /* 0x000fea0003800000 */
[----:B------:R0:W5:Y:S02]  /*10ee0*/  LDG.E.U8 R2, desc[UR20][R32.64] ;  /* 0x0000001420027981 */ /* 0x000164000c1e1100 */
.L_x_34:
[----:B------:R-:W-:Y:S05]  /*10ef0*/  BSYNC B1 ;  /* 0x0000000000017941 */ /* 0x000fea0003800000 */
.L_x_33:
[----:B-----5:R-:W-:Y:S01]  /*10f00*/  LOP3.LUT R2, R2, 0xff, RZ, 0xc0, !PT ;  /* 0x000000ff02027812 */ /* 0x020fe200078ec0ff */
[----:B------:R-:W-:Y:S03]  /*10f10*/  BSSY B1, `(.L_x_35) ;  /* 0x000000b000017945 */ /* 0x000fe60003800000 */
[----:B------:R-:W-:-:S05]  /*10f20*/  F2FP.F16.E5M2.UNPACK_B R2, R2 ;  /* 0x00000002ff02723e */ /* 0x000fca00020004ff */
[----:B------:R-:W-:-:S05]  /*10f30*/  HADD2.F32 R2, -RZ, R2.H0_H0 ;  /* 0x20000002ff027230 */ /* 0x000fca0000004100 */
[----:B------:R-:W-:-:S04]  /*10f40*/  FMUL R2, R2, UR22 ;  /* 0x0000001602027c20 */ /* 0x000fc80008400000 */
[--C-:B------:R-:W-:Y:S01]  /*10f50*/  FFMA R3, R3, UR15, R2.reuse ;  /* 0x0000000f03037c23 */ /* 0x100fe20008000002 */
[----:B------:R-:W-:-:S04]  /*10f60*/  PRMT R2, RZ, 0x7610, R2 ;  /* 0x00007610ff027816 */ /* 0x000fc80000000002 */
[----:B------:R-:W-:-:S05]  /*10f70*/  F2FP.SATFINITE.E5M2.F32.PACK_AB_MERGE_C R3, RZ, R3, RZ ;  /* 0x00000003ff03723e */ /* 0x000fca00048060ff */
[----:B------:R1:W-:Y:S01]  /*10f80*/  @!P1 STG.E.U8 desc[UR20][R24.64], R3 ;  /* 0x0000000318009986 */ /* 0x0003e2000c101114 */
[----:B------:R-:W-:-:S13]  /*10f90*/  ISETP.LT.OR P1, PT, R0, 0x2, !P0 ;  /* 0x000000020000780c */ /* 0x000fda0004721670 */
[----:B-1----:R-:W-:Y:S05]  /*10fa0*/  @P1 BRA `(.L_x_36) ;  /* 0x0000000000041947 */ /* 0x002fea0003800000 */
[----:B------:R1:W5:Y:S02]  /*10fb0*/  LDG.E.U8 R2, desc[UR20][R32.64+0x1] ;  /* 0x0000011420027981 */ /* 0x000364000c1e1100 */
.L_x_36:
[----:B------:R-:W-:Y:S05]  /*10fc0*/  BSYNC B1 ;  /* 0x0000000000017941 */ /* 0x000fea0003800000 */
.L_x_35:
[----:B-----5:R-:W-:Y:S01]  /*10fd0*/  LOP3.LUT R2, R2, 0xff, RZ, 0xc0, !PT ;  /* 0x000000ff02027812 */ /* 0x020fe200078ec0ff */
[----:B------:R-:W-:Y:S03]  /*10fe0*/  BSSY B1, `(.L_x_37) ;  /* 0x0000013000017945 */ /* 0x000fe60003800000 */
[----:B------:R-:W-:-:S05]  /*10ff0*/  F2FP.F16.E5M2.UNPACK_B R2, R2 ;  /* 0x00000002ff02723e */ /* 0x000fca00020004ff */
[----:B------:R-:W-:-:S05]  /*11000*/  HADD2.F32 R2, -RZ, R2.H0_H0 ;  /* 0x20000002ff027230 */ /* 0x000fca0000004100 */
[----:B------:R-:W-:-:S04]  /*11010*/  FMUL R2, R2, UR22 ;  /* 0x0000001602027c20 */ /* 0x000fc80008400000 */
[----:B------:R-:W-:-:S05]  /*11020*/  FFMA R4, R4, UR15, R2 ;  /* 0x0000000f04047c23 */ /* 0x000fca0008000002 */
[----:B------:R-:W-:-:S05]  /*11030*/  F2FP.SATFINITE.E5M2.F32.PACK_AB_MERGE_C R4, RZ, R4, RZ ;  /* 0x00000004ff04723e */ /* 0x000fca00048060ff */
[----:B------:R3:W-:Y:S01]  /*11040*/  @!P1 STG.E.U8 desc[UR20][R24.64+0x1], R4 ;  /* 0x0000010418009986 */ /* 0x0007e2000c101114 */
[----:B------:R-:W-:-:S05]  /*11050*/  IADD3 R2, P1, R35, 0x8, RZ ;  /* 0x0000000823027810 */ /* 0x000fca0007f3e0ff */
[----:B------:R-:W-:-:S04]  /*11060*/  IMAD.X R3, RZ, RZ, R37, P1 ;  /* 0x000000ffff037224 */ /* 0x000fc800008e0625 */
[----:B------:R-:W-:-:S04]  /*11070*/  IMAD R3, R3, UR6, RZ ;  /* 0x0000000603037c24 */ /* 0x000fc8000f8e02ff */
[C---:B---3--:R-:W-:Y:S02]  /*11080*/  IMAD R4, R2.reuse, UR7, R3 ;  /* 0x0000000702047c24 */ /* 0x048fe4000f8e0203 */
[----:B------:R-:W-:-:S03]  /*11090*/  IMAD.WIDE.U32 R2, R2, UR6, R38 ;  /* 0x0000000602027c25 */ /* 0x000fc6000f8e0026 */
[----:B------:R-:W-:-:S04]  /*110a0*/  IADD3 R2, P1, R2, UR10, RZ ;  /* 0x0000000a02027c10 */ /* 0x000fc8000ff3e0ff */
[--C-:B------:R-:W-:Y:S02]  /*110b0*/  IADD3.X R3, R3, UR11, R4.reuse, P1, !PT ;  /* 0x0000000b03037c10 */ /* 0x100fe40008ffe404 */
[----:B------:R-:W-:Y:S02]  /*110c0*/  ISETP.GE.AND P1, PT, R34, 0x9, PT ;  /* 0x000000092200780c */ /* 0x000fe40003f26270 */
[----:B------:R-:W-:Y:S02]  /*110d0*/  PRMT R4, RZ, 0x7610, R4 ;  /* 0x00007610ff047816 */ /* 0x000fe40000000004 */
[----:B------:R-:W-:-:S13]  /*110e0*/  ISETP.LT.OR P2, PT, R0, 0x1, !P1 ;  /* 0x000000010000780c */ /* 0x000fda0004f41670 */
[----:B------:R-:W-:Y:S05]  /*110f0*/  @P2 BRA `(.L_x_38) ;  /* 0x0000000000042947 */ /* 0x000fea0003800000 */
[----:B------:R3:W5:Y:S02]  /*11100*/  LDG.E.U8 R4, desc[UR20][R2.64] ;  /* 0x0000001402047981 */ /* 0x000764000c1e1100 */
.L_x_38:
[----:B------:R-:W-:Y:S05]  /*11110*/  BSYNC B1 ;  /* 0x0000000000017941 */ /* 0x000fea0003800000 */
.L_x_37:
        /* <DEDUP_REMOVED lines=10> */
[----:B----4-:R-:W-:Y:S05]  /*111c0*/  @P2 BRA `(.L_x_40) ;  /* 0x0000000000042947 */ /* 0x010fea0003800000 */
[----:B------:R4:W5:Y:S02]  /*111d0*/  LDG.E.U8 R4, desc[UR20][R2.64+0x1] ;  /* 0x0000011402047981 */ /* 0x000964000c1e1100 */
.L_x_40:
[----:B------:R-:W-:Y:S05]  /*111e0*/  BSYNC B1 ;  /* 0x0000000000017941 */ /* 0x000fea0003800000 */
.L_x_39:
[----:B-----5:R-:W-:Y:S01]  /*111f0*/  LOP3.LUT R4, R4, 0xff, RZ, 0xc0, !PT ;  /* 0x000000ff04047812 */ /* 0x020fe200078ec0ff */
[----:B------:R-:W-:Y:S01]  /*11200*/  BSSY B1, `(.L_x_41) ;  /* 0x000000b000017945 */ /* 0x000fe20003800000 */
[----:B------:R-:W-:Y:S02]  /*11210*/  ISETP.LT.OR P3, PT, R0, 0x9, !P0 ;  /* 0x000000090000780c */ /* 0x000fe40004761670 */
[----:B------:R-:W-:-:S05]  /*11220*/  F2FP.F16.E5M2.UNPACK_B R4, R4 ;  /* 0x00000004ff04723e */ /* 0x000fca00020004ff */
[----:B------:R-:W-:-:S05]  /*11230*/  HADD2.F32 R4, -RZ, R4.H0_H0 ;  /* 0x20000004ff047230 */ /* 0x000fca0000004100 */
[----:B------:R-:W-:-:S04]  /*11240*/  FMUL R4, R4, UR22 ;  /* 0x0000001604047c20 */ /* 0x000fc80008400000 */
[--C-:B------:R-:W-:Y:S01]  /*11250*/  FFMA R6, R6, UR15, R4.reuse ;  /* 0x0000000f06067c23 */ /* 0x100fe20008000004 */
[----:B------:R-:W-:-:S04]  /*11260*/  PRMT R4, RZ, 0x7610, R4 ;  /* 0x00007610ff047816 */ /* 0x000fc80000000004 */
[----:B------:R-:W-:-:S05]  /*11270*/  F2FP.SATFINITE.E5M2.F32.PACK_AB_MERGE_C R6, RZ, R6, RZ ;  /* 0x00000006ff06723e */ /* 0x000fca00048060ff */
[----:B------:R0:W-:Y:S01]  /*11280*/  @!P2 STG.E.U8 desc[UR20][R26.64+0x1], R6 ;  /* 0x000001061a00a986 */ /* 0x0001e2000c101114 */
[----:B------:R-:W-:Y:S05]  /*11290*/  @P3 BRA `(.L_x_42) ;  /* 0x0000000000043947 */ /* 0x000fea0003800000 */
[----:B------:R0:W5:Y:S02]  /*112a0*/  LDG.E.U8 R4, desc[UR20][R32.64+0x8] ;  /* 0x0000081420047981 */ /* 0x000164000c1e1100 */
.L_x_42:
[----:B------:R-:W-:Y:S05]  /*112b0*/  BSYNC B1 ;  /* 0x0000000000017941 */ /* 0x000fea0003800000 */
.L_x_41:
        /* <DEDUP_REMOVED lines=12> */
.L_x_44:
[----:B------:R-:W-:Y:S05]  /*11380*/  BSYNC B1 ;  /* 0x0000000000017941 */ /* 0x000fea0003800000 */
.L_x_43:
        /* <DEDUP_REMOVED lines=12> */
.L_x_46:
[----:B------:R-:W-:Y:S05]  /*11450*/  BSYNC B1 ;  /* 0x0000000000017941 */ /* 0x000fea0003800000 */
.L_x_45:
        /* <DEDUP_REMOVED lines=12> */
.L_x_48:
[----:B------:R-:W-:Y:S05]  /*11520*/  BSYNC B1 ;  /* 0x0000000000017941 */ /* 0x000fea0003800000 */
.L_x_47:
        /* <DEDUP_REMOVED lines=12> */
.L_x_50:
[----:B------:R-:W-:Y:S05]  /*115f0*/  BSYNC B1 ;  /* 0x0000000000017941 */ /* 0x000fea0003800000 */
.L_x_49:
        /* <DEDUP_REMOVED lines=12> */
.L_x_52:
[----:B------:R-:W-:Y:S05]  /*116c0*/  BSYNC B1 ;  /* 0x0000000000017941 */ /* 0x000fea0003800000 */
.L_x_51:
        /* <DEDUP_REMOVED lines=12> */
.L_x_54:
[----:B------:R-:W-:Y:S05]  /*11790*/  BSYNC B1 ;  /* 0x0000000000017941 */ /* 0x000fea0003800000 */
.L_x_53:
        /* <DEDUP_REMOVED lines=12> */
.L_x_56:
[----:B------:R-:W-:Y:S05]  /*11860*/  BSYNC B1 ;  /* 0x0000000000017941 */ /* 0x000fea0003800000 */
.L_x_55:
        /* <DEDUP_REMOVED lines=12> */
.L_x_58:
[----:B------:R-:W-:Y:S05]  /*11930*/  BSYNC B1 ;  /* 0x0000000000017941 */ /* 0x000fea0003800000 */
.L_x_57:
        /* <DEDUP_REMOVED lines=12> */
.L_x_60:
[----:B------:R-:W-:Y:S05]  /*11a00*/  BSYNC B1 ;  /* 0x0000000000017941 */ /* 0x000fea0003800000 */
.L_x_59:
        /* <DEDUP_REMOVED lines=12> */
.L_x_62:
[----:B------:R-:W-:Y:S05]  /*11ad0*/  BSYNC B1 ;  /* 0x0000000000017941 */ /* 0x000fea0003800000 */
.L_x_61:
        /* <DEDUP_REMOVED lines=12> */
.L_x_64:
[----:B------:R-:W-:Y:S05]  /*11ba0*/  BSYNC B1 ;  /* 0x0000000000017941 */ /* 0x000fea0003800000 */
.L_x_63:
        /* <DEDUP_REMOVED lines=12> */
.L_x_66:
[----:B------:R-:W-:Y:S05]  /*11c70*/  BSYNC B1 ;  /* 0x0000000000017941 */ /* 0x000fea0003800000 */
.L_x_65:
        /* <DEDUP_REMOVED lines=12> */
.L_x_68:
[----:B------:R-:W-:Y:S05]  /*11d40*/  BSYNC B1 ;  /* 0x0000000000017941 */ /* 0x000fea0003800000 */
.L_x_67:
        /* <DEDUP_REMOVED lines=12> */
.L_x_70:
[----:B------:R-:W-:Y:S05]  /*11e10*/  BSYNC B1 ;  /* 0x0000000000017941 */ /* 0x000fea0003800000 */
.L_x_69:
        /* <DEDUP_REMOVED lines=12> */
.L_x_72:
[----:B------:R-:W-:Y:S05]  /*11ee0*/  BSYNC B1 ;  /* 0x0000000000017941 */ /* 0x000fea0003800000 */
.L_x_71:
        /* <DEDUP_REMOVED lines=12> */
.L_x_74:
[----:B------:R-:W-:Y:S05]  /*11fb0*/  BSYNC B1 ;  /* 0x0000000000017941 */ /* 0x000fea0003800000 */
.L_x_73:
        /* <DEDUP_REMOVED lines=12> */
.L_x_76:
[----:B------:R-:W-:Y:S05]  /*12080*/  BSYNC B1 ;  /* 0x0000000000017941 */ /* 0x000fea0003800000 */
.L_x_75:
        /* <DEDUP_REMOVED lines=12> */
.L_x_78:
[----:B------:R-:W-:Y:S05]  /*12150*/  BSYNC B1 ;  /* 0x0000000000017941 */ /* 0x000fea0003800000 */
.L_x_77:
        /* <DEDUP_REMOVED lines=12> */
.L_x_80:
[----:B------:R-:W-:Y:S05]  /*12220*/  BSYNC B1 ;  /* 0x0000000000017941 */ /* 0x000fea0003800000 */
.L_x_79:
        /* <DEDUP_REMOVED lines=12> */
.L_x_82:
[----:B------:R-:W-:Y:S05]  /*122f0*/  BSYNC B1 ;  /* 0x0000000000017941 */ /* 0x000fea0003800000 */
.L_x_81:
        /* <DEDUP_REMOVED lines=12> */
.L_x_84:
[----:B------:R-:W-:Y:S05]  /*123c0*/  BSYNC B1 ;  /* 0x0000000000017941 */ /* 0x000fea0003800000 */
.L_x_83:
        /* <DEDUP_REMOVED lines=12> */
.L_x_86:
[----:B------:R-:W-:Y:S05]  /*12490*/  BSYNC B1 ;  /* 0x0000000000017941 */ /* 0x000fea0003800000 */
.L_x_85:
        /* <DEDUP_REMOVED lines=12> */
.L_x_88:
[----:B------:R-:W-:Y:S05]  /*12560*/  BSYNC B1 ;  /* 0x0000000000017941 */ /* 0x000fea0003800000 */
.L_x_87:
        /* <DEDUP_REMOVED lines=12> */
.L_x_90:
[----:B------:R-:W-:Y:S05]  /*12630*/  BSYNC B1 ;  /* 0x0000000000017941 */ /* 0x000fea0003800000 */
.L_x_89:
        /* <DEDUP_REMOVED lines=12> */
.L_x_92:
[----:B------:R-:W-:Y:S05]  /*12700*/  BSYNC B1 ;  /* 0x0000000000017941 */ /* 0x000fea0003800000 */
.L_x_91:
        /* <DEDUP_REMOVED lines=12> */
.L_x_94:
[----:B------:R-:W-:Y:S05]  /*127d0*/  BSYNC B1 ;  /* 0x0000000000017941 */ /* 0x000fea0003800000 */
.L_x_93:
        /* <DEDUP_REMOVED lines=12> */
.L_x_96:
[----:B------:R-:W-:Y:S05]  /*128a0*/  BSYNC B1 ;  /* 0x0000000000017941 */ /* 0x000fea0003800000 */
.L_x_95:
        /* <DEDUP_REMOVED lines=12> */
.L_x_98:
[----:B------:R-:W-:Y:S05]  /*12970*/  BSYNC B1 ;  /* 0x0000000000017941 */ /* 0x000fea0003800000 */
.L_x_97:
        /* <DEDUP_REMOVED lines=12> */
.L_x_100:
[----:B------:R-:W-:Y:S05]  /*12a40*/  BSYNC B1 ;  /* 0x0000000000017941 */ /* 0x000fea0003800000 */
.L_x_99:
        /* <DEDUP_REMOVED lines=12> */
.L_x_102:
[----:B------:R-:W-:Y:S05]  /*12b10*/  BSYNC B1 ;  /* 0x0000000000017941 */ /* 0x000fea0003800000 */
.L_x_101:
        /* <DEDUP_REMOVED lines=12> */
.L_x_104:
[----:B------:R-:W-:Y:S05]  /*12be0*/  BSYNC B1 ;  /* 0x0000000000017941 */ /* 0x000fea0003800000 */
.L_x_103:
        /* <DEDUP_REMOVED lines=12> */
.L_x_106:
[----:B------:R-:W-:Y:S05]  /*12cb0*/  BSYNC B1 ;  /* 0x0000000000017941 */ /* 0x000fea0003800000 */
.L_x_105:
        /* <DEDUP_REMOVED lines=12> */
.L_x_108:
[----:B------:R-:W-:Y:S05]  /*12d80*/  BSYNC B1 ;  /* 0x0000000000017941 */ /* 0x000fea0003800000 */
.L_x_107:
        /* <DEDUP_REMOVED lines=12> */
.L_x_110:
[----:B------:R-:W-:Y:S05]  /*12e50*/  BSYNC B1 ;  /* 0x0000000000017941 */ /* 0x000fea0003800000 */
.L_x_109:
        /* <DEDUP_REMOVED lines=12> */
.L_x_112:
[----:B------:R-:W-:Y:S05]  /*12f20*/  BSYNC B1 ;  /* 0x0000000000017941 */ /* 0x000fea0003800000 */
.L_x_111:
        /* <DEDUP_REMOVED lines=12> */
.L_x_114:
[----:B------:R-:W-:Y:S05]  /*12ff0*/  BSYNC B1 ;  /* 0x0000000000017941 */ /* 0x000fea0003800000 */
.L_x_113:
[----:B-----5:R-:W-:Y:S01]  /*13000*/  LOP3.LUT R4, R4, 0xff, RZ, 0xc0, !PT ;  /* 0x000000ff04047812 */ /* 0x020fe200078ec0ff */
[----:B------:R-:W-:Y:S01]  /*13010*/  BSSY B1, `(.L_x_115) ;  /* 0x000000b000017945 */ /* 0x000fe20003800000 */
[----:B------:R-:W-:Y:S02]  /*13020*/  ISETP.LT.OR P2, PT, R0, 0x52, !P0 ;  /* 0x000000520000780c */ /* 0x000fe40004741670 */
[----:B------:R-:W-:-:S05]  /*13030*/  F2FP.F16.E5M2.UNPACK_B R4, R4 ;  /* 0x00000004ff04723e */ /* 0x000fca00020004ff */
[----:B------:R-:W-:-:S05]  /*13040*/  HADD2.F32 R4, -RZ, R4.H0_H0 ;  /* 0x20000004ff047230 */ /* 0x000fca0000004100 */
[----:B------:R-:W-:-:S04]  /*13050*/  FMUL R4, R4, UR22 ;  /* 0x0000001604047c20 */ /* 0x000fc80008400000 */
[----:B------:R-:W-:-:S05]  /*13060*/  FFMA R4, R171, UR15, R4 ;  /* 0x0000000fab047c23 */ /* 0x000fca0008000004 */
[----:B------:R-:W-:Y:S02]  /*13070*/  F2FP.SATFINITE.E5M2.F32.PACK_AB_MERGE_C R5, RZ, R4, RZ ;  /* 0x00000004ff05723e */ /* 0x000fe400048060ff */
[----:B------:R-:W-:-:S03]  /*13080*/  PRMT R4, RZ, 0x7610, R4 ;  /* 0x00007610ff047816 */ /* 0x000fc60000000004 */
[----:B------:R0:W-:Y:S01]  /*13090*/  @!P3 STG.E.U8 desc[UR20][R24.64+0x50], R5 ;  /* 0x000050051800b986 */ /* 0x0001e2000c101114 */
[----:B------:R-:W-:Y:S05]  /*130a0*/  @P2 BRA `(.L_x_116) ;  /* 0x0000000000042947 */ /* 0x000fea0003800000 */
[----:B------:R0:W5:Y:S02]  /*130b0*/  LDG.E.U8 R4, desc[UR20][R32.64+0x51] ;  /* 0x0000511420047981 */ /* 0x000164000c1e1100 */
.L_x_116:
[----:B------:R-:W-:Y:S05]  /*130c0*/  BSYNC B1 ;  /* 0x0000000000017941 */ /* 0x000fea0003800000 */
.L_x_115:
[----:B-----5:R-:W-:Y:S01]  /*130d0*/  LOP3.LUT R4, R4, 0xff, RZ, 0xc0, !PT ;  /* 0x000000ff04047812 */ /* 0x020fe200078ec0ff */
[----:B------:R-:W-:Y:S01]  /*130e0*/  BSSY B1, `(.L_x_117) ;  /* 0x000000b000017945 */ /* 0x000fe20003800000 */
[----:B------:R-:W-:Y:S02]  /*130f0*/  ISETP.LT.OR P3, PT, R0, 0x51, !P1 ;  /* 0x000000510000780c */ /* 0x000fe40004f61670 */
[----:B------:R-:W-:-:S05]  /*13100*/  F2FP.F16.E5M2.UNPACK_B R4, R4 ;  /* 0x00000004ff04723e */ /* 0x000fca00020004ff */
[----:B------:R-:W-:-:S05]  /*13110*/  HADD2.F32 R4, -RZ, R4.H0_H0 ;  /* 0x20000004ff047230 */ /* 0x000fca0000004100 */
[----:B------:R-:W-:-:S04]  /*13120*/  FMUL R4, R4, UR22 ;  /* 0x0000001604047c20 */ /* 0x000fc80008400000 */
[----:B------:R-:W-:-:S05]  /*13130*/  FFMA R4, R172, UR15, R4 ;  /* 0x0000000fac047c23 */ /* 0x000fca0008000004 */
[----:B0-----:R-:W-:Y:S02]  /*13140*/  F2FP.SATFINITE.E5M2.F32.PACK_AB_MERGE_C R5, RZ, R4, RZ ;  /* 0x00000004ff05723e */ /* 0x001fe400048060ff */
[----:B------:R-:W-:-:S03]  /*13150*/  PRMT R4, RZ, 0x7610, R4 ;  /* 0x00007610ff047816 */ /* 0x000fc60000000004 */
[----:B------:R0:W-:Y:S01]  /*13160*/  @!P2 STG.E.U8 desc[UR20][R24.64+0x51], R5 ;  /* 0x000051051800a986 */ /* 0x0001e2000c101114 */
[----:B------:R-:W-:Y:S05]  /*13170*/  @P3 BRA `(.L_x_118) ;  /* 0x0000000000043947 */ /* 0x000fea0003800000 */
[----:B------:R0:W5:Y:S02]  /*13180*/  LDG.E.U8 R4, desc[UR20][R2.64+0x50] ;  /* 0x0000501402047981 */ /* 0x000164000c1e1100 */
.L_x_118:
[----:B------:R-:W-:Y:S05]  /*13190*/  BSYNC B1 ;  /* 0x0000000000017941 */ /* 0x000fea0003800000 */
.L_x_117:
        /* <DEDUP_REMOVED lines=12> */
.L_x_120:
[----:B------:R-:W-:Y:S05]  /*13260*/  BSYNC B1 ;  /* 0x0000000000017941 */ /* 0x000fea0003800000 */
.L_x_119:
[----:B-----5:R-:W-:Y:S01]  /*13270*/  LOP3.LUT R4, R4, 0xff, RZ, 0xc0, !PT ;  /* 0x000000ff04047812 */ /* 0x020fe200078ec0ff */
[----:B------:R-:W-:Y:S01]  /*13280*/  BSSY B1, `(.L_x_121) ;  /* 0x000000b000017945 */ /* 0x000fe20003800000 */
[----:B------:R-:W-:Y:S02]  /*13290*/  ISETP.LT.OR P3, PT, R0, 0x59, !P0 ;  /* 0x000000590000780c */ /* 0x000fe40004761670 */
[----:B------:R-:W-:-:S05]  /*132a0*/  F2FP.F16.E5M2.UNPACK_B R4, R4 ;  /* 0x00000004ff04723e */ /* 0x000fca00020004ff */
[----:B------:R-:W-:-:S05]  /*132b0*/  HADD2.F32 R4, -RZ, R4.H0_H0 ;  /* 0x20000004ff047230 */ /* 0x000fca0000004100 */
[----:B0-----:R-:W-:Y:S01]  /*132c0*/  FMUL R5, R4, UR22 ;  /* 0x0000001604057c20 */ /* 0x001fe20008400000 */
[----:B------:R-:W-:-:S03]  /*132d0*/  PRMT R4, RZ, 0x7610, R4 ;  /* 0x00007610ff047816 */ /* 0x000fc60000000004 */
[----:B------:R-:W-:-:S05]  /*132e0*/  FFMA R5, R174, UR15, R5 ;  /* 0x0000000fae057c23 */ /* 0x000fca0008000005 */
[----:B------:R-:W-:-:S05]  /*132f0*/  F2FP.SATFINITE.E5M2.F32.PACK_AB_MERGE_C R5, RZ, R5, RZ ;  /* 0x00000005ff05723e */ /* 0x000fca00048060ff */
[----:B------:R0:W-:Y:S01]  /*13300*/  @!P2 STG.E.U8 desc[UR20][R26.64+0x51], R5 ;  /* 0x000051051a00a986 */ /* 0x0001e2000c101114 */
[----:B------:R-:W-:Y:S05]  /*13310*/  @P3 BRA `(.L_x_122) ;  /* 0x0000000000043947 */ /* 0x000fea0003800000 */
[----:B------:R0:W5:Y:S02]  /*13320*/  LDG.E.U8 R4, desc[UR20][R32.64+0x58] ;  /* 0x0000581420047981 */ /* 0x000164000c1e1100 */
.L_x_122:
[----:B------:R-:W-:Y:S05]  /*13330*/  BSYNC B1 ;  /* 0x0000000000017941 */ /* 0x000fea0003800000 */
.L_x_121:
        /* <DEDUP_REMOVED lines=12> */
.L_x_124:
[----:B------:R-:W-:Y:S05]  /*13400*/  BSYNC B1 ;  /* 0x0000000000017941 */ /* 0x000fea0003800000 */
.L_x_123:
        /* <DEDUP_REMOVED lines=12> */
.L_x_126:
[----:B------:R-:W-:Y:S05]  /*134d0*/  BSYNC B1 ;  /* 0x0000000000017941 */ /* 0x000fea0003800000 */
.L_x_125:
        /* <DEDUP_REMOVED lines=12> */
.L_x_128:
[----:B------:R-:W-:Y:S05]  /*135a0*/  BSYNC B1 ;  /* 0x0000000000017941 */ /* 0x000fea0003800000 */
.L_x_127:
        /* <DEDUP_REMOVED lines=12> */
.L_x_130:
[----:B------:R-:W-:Y:S05]  /*13670*/  BSYNC B1 ;  /* 0x0000000000017941 */ /* 0x000fea0003800000 */
.L_x_129:
        /* <DEDUP_REMOVED lines=12> */
.L_x_132:
[----:B------:R-:W-:Y:S05]  /*13740*/  BSYNC B1 ;  /* 0x0000000000017941 */ /* 0x000fea0003800000 */
.L_x_131:
        /* <DEDUP_REMOVED lines=12> */
.L_x_134:
[----:B------:R-:W-:Y:S05]  /*13810*/  BSYNC B1 ;  /* 0x0000000000017941 */ /* 0x000fea0003800000 */
.L_x_133:
        /* <DEDUP_REMOVED lines=12> */
.L_x_136:
[----:B------:R-:W-:Y:S05]  /*138e0*/  BSYNC B1 ;  /* 0x0000000000017941 */ /* 0x000fea0003800000 */
.L_x_135:
        /* <DEDUP_REMOVED lines=12> */
.L_x_138:
[----:B------:R-:W-:Y:S05]  /*139b0*/  BSYNC B1 ;  /* 0x0000000000017941 */ /* 0x000fea0003800000 */
.L_x_137:
        /* <DEDUP_REMOVED lines=12> */
.L_x_140:
[----:B------:R-:W-:Y:S05]  /*13a80*/  BSYNC B1 ;  /* 0x0000000000017941 */ /* 0x000fea0003800000 */
.L_x_139:
        /* <DEDUP_REMOVED lines=12> */
.L_x_142:
[----:B------:R-:W-:Y:S05]  /*13b50*/  BSYNC B1 ;  /* 0x0000000000017941 */ /* 0x000fea0003800000 */
.L_x_141:
        /* <DEDUP_REMOVED lines=12> */
.L_x_144:
[----:B------:R-:W-:Y:S05]  /*13c20*/  BSYNC B1 ;  /* 0x0000000000017941 */ /* 0x000fea0003800000 */
.L_x_143:
        /* <DEDUP_REMOVED lines=12> */
.L_x_146:
[----:B------:R-:W-:Y:S05]  /*13cf0*/  BSYNC B1 ;  /* 0x0000000000017941 */ /* 0x000fea0003800000 */
.L_x_145:
        /* <DEDUP_REMOVED lines=12> */
.L_x_148:
[----:B------:R-:W-:Y:S05]  /*13dc0*/  BSYNC B1 ;  /* 0x0000000000017941 */ /* 0x000fea0003800000 */
.L_x_147:
        /* <DEDUP_REMOVED lines=12> */
.L_x_150:
[----:B------:R-:W-:Y:S05]  /*13e90*/  BSYNC B1 ;  /* 0x0000000000017941 */ /* 0x000fea0003800000 */
.L_x_149:
        /* <DEDUP_REMOVED lines=12> */
.L_x_152:
[----:B------:R-:W-:Y:S05]  /*13f60*/  BSYNC B1 ;  /* 0x0000000000017941 */ /* 0x000fea0003800000 */
.L_x_151:
        /* <DEDUP_REMOVED lines=12> */
.L_x_154:
[----:B------:R-:W-:Y:S05]  /*14030*/  BSYNC B1 ;  /* 0x0000000000017941 */ /* 0x000fea0003800000 */
.L_x_153:
        /* <DEDUP_REMOVED lines=12> */
.L_x_156:
[----:B------:R-:W-:Y:S05]  /*14100*/  BSYNC B1 ;  /* 0x0000000000017941 */ /* 0x000fea0003800000 */
.L_x_155:
        /* <DEDUP_REMOVED lines=12> */
.L_x_158:
[----:B------:R-:W-:Y:S05]  /*141d0*/  BSYNC B1 ;  /* 0x0000000000017941 */ /* 0x000fea0003800000 */
.L_x_157:
        /* <DEDUP_REMOVED lines=12> */
.L_x_160:
[----:B------:R-:W-:Y:S05]  /*142a0*/  BSYNC B1 ;  /* 0x0000000000017941 */ /* 0x000fea0003800000 */
.L_x_159:
        /* <DEDUP_REMOVED lines=12> */
.L_x_162:
[----:B------:R-:W-:Y:S05]  /*14370*/  BSYNC B1 ;  /* 0x0000000000017941 */ /* 0x000fea0003800000 */
.L_x_161:
        /* <DEDUP_REMOVED lines=12> */
.L_x_164:
[----:B------:R-:W-:Y:S05]  /*14440*/  BSYNC B1 ;  /* 0x0000000000017941 */ /* 0x000fea0003800000 */
.L_x_163:
        /* <DEDUP_REMOVED lines=12> */
.L_x_166:
[----:B------:R-:W-:Y:S05]  /*14510*/  BSYNC B1 ;  /* 0x0000000000017941 */ /* 0x000fea0003800000 */
.L_x_165:
        /* <DEDUP_REMOVED lines=12> */
.L_x_168:
[----:B------:R-:W-:Y:S05]  /*145e0*/  BSYNC B1 ;  /* 0x0000000000017941 */ /* 0x000fea0003800000 */
.L_x_167:
        /* <DEDUP_REMOVED lines=12> */
.L_x_170:
[----:B------:R-:W-:Y:S05]  /*146b0*/  BSYNC B1 ;  /* 0x0000000000017941 */ /* 0x000fea0003800000 */
.L_x_169:
        /* <DEDUP_REMOVED lines=12> */
.L_x_172:
[----:B------:R-:W-:Y:S05]  /*14780*/  BSYNC B1 ;  /* 0x0000000000017941 */ /* 0x000fea0003800000 */
.L_x_171:
        /* <DEDUP_REMOVED lines=12> */
.L_x_174:
[----:B------:R-:W-:Y:S05]  /*14850*/  BSYNC B1 ;  /* 0x0000000000017941 */ /* 0x000fea0003800000 */
.L_x_173:
        /* <DEDUP_REMOVED lines=12> */
.L_x_176:
[----:B------:R-:W-:Y:S05]  /*14920*/  BSYNC B1 ;  /* 0x0000000000017941 */ /* 0x000fea0003800000 */
.L_x_175:
        /* <DEDUP_REMOVED lines=12> */
.L_x_178:
[----:B------:R-:W-:Y:S05]  /*149f0*/  BSYNC B1 ;  /* 0x0000000000017941 */ /* 0x000fea0003800000 */
.L_x_177:
        /* <DEDUP_REMOVED lines=12> */
.L_x_180:
[----:B------:R-:W-:Y:S05]  /*14ac0*/  BSYNC B1 ;  /* 0x0000000000017941 */ /* 0x000fea0003800000 */
.L_x_179:
        /* <DEDUP_REMOVED lines=12> */
.L_x_182:
[----:B------:R-:W-:Y:S05]  /*14b90*/  BSYNC B1 ;  /* 0x0000000000017941 */ /* 0x000fea0003800000 */
.L_x_181:
        /* <DEDUP_REMOVED lines=12> */
.L_x_184:
[----:B------:R-:W-:Y:S05]  /*14c60*/  BSYNC B1 ;  /* 0x0000000000017941 */ /* 0x000fea0003800000 */
.L_x_183:
        /* <DEDUP_REMOVED lines=12> */
.L_x_186:
[----:B------:R-:W-:Y:S05]  /*14d30*/  BSYNC B1 ;  /* 0x0000000000017941 */ /* 0x000fea0003800000 */
.L_x_185:
        /* <DEDUP_REMOVED lines=12> */
.L_x_188:
[----:B------:R-:W-:Y:S05]  /*14e00*/  BSYNC B1 ;  /* 0x0000000000017941 */ /* 0x000fea0003800000 */
.L_x_187:
        /* <DEDUP_REMOVED lines=12> */
.L_x_190:
[----:B------:R-:W-:Y:S05]  /*14ed0*/  BSYNC B1 ;  /* 0x0000000000017941 */ /* 0x000fea0003800000 */
.L_x_189:
        /* <DEDUP_REMOVED lines=12> */
.L_x_192:
[----:B------:R-:W-:Y:S05]  /*14fa0*/  BSYNC B1 ;  /* 0x0000000000017941 */ /* 0x000fea0003800000 */
.L_x_191:
        /* <DEDUP_REMOVED lines=12> */
.L_x_194:
[----:B------:R-:W-:Y:S05]  /*15070*/  BSYNC B1 ;  /* 0x0000000000017941 */ /* 0x000fea0003800000 */
.L_x_193:
        /* <DEDUP_REMOVED lines=12> */
.L_x_196:
[----:B------:R-:W-:Y:S05]  /*15140*/  BSYNC B1 ;  /* 0x0000000000017941 */ /* 0x000fea0003800000 */
.L_x_195:
        /* <DEDUP_REMOVED lines=12> */
.L_x_198:
[----:B------:R-:W-:Y:S05]  /*15210*/  BSYNC B1 ;  /* 0x0000000000017941 */ /* 0x000fea0003800000 */
.L_x_197:
        /* <DEDUP_REMOVED lines=12> */
.L_x_200:
[----:B------:R-:W-:Y:S05]  /*152e0*/  BSYNC B1 ;  /* 0x0000000000017941 */ /* 0x000fea0003800000 */
.L_x_199:
        /* <DEDUP_REMOVED lines=12> */
.L_x_202:
[----:B------:R-:W-:Y:S05]  /*153b0*/  BSYNC B1 ;  /* 0x0000000000017941 */ /* 0x000fea0003800000 */
.L_x_201:
        /* <DEDUP_REMOVED lines=12> */
.L_x_204:
[----:B------:R-:W-:Y:S05]  /*15480*/  BSYNC B1 ;  /* 0x0000000000017941 */ /* 0x000fea0003800000 */
.L_x_203:
        /* <DEDUP_REMOVED lines=12> */
.L_x_206:
[----:B------:R-:W-:Y:S05]  /*15550*/  BSYNC B1 ;  /* 0x0000000000017941 */ /* 0x000fea0003800000 */
.L_x_205:
        /* <DEDUP_REMOVED lines=12> */
.L_x_208:
[----:B------:R-:W-:Y:S05]  /*15620*/  BSYNC B1 ;  /* 0x0000000000017941 */ /* 0x000fea0003800000 */
.L_x_207:
        /* <DEDUP_REMOVED lines=12> */
.L_x_210:
[----:B------:R-:W-:Y:S05]  /*156f0*/  BSYNC B1 ;  /* 0x0000000000017941 */ /* 0x000fea0003800000 */
.L_x_209:
        /* <DEDUP_REMOVED lines=12> */
.L_x_212:
[----:B------:R-:W-:Y:S05]  /*157c0*/  BSYNC B1 ;  /* 0x0000000000017941 */ /* 0x000fea0003800000 */
.L_x_211:
        /* <DEDUP_REMOVED lines=12> */
.L_x_214:
[----:B------:R-:W-:Y:S05]  /*15890*/  BSYNC B1 ;  /* 0x0000000000017941 */ /* 0x000fea0003800000 */
.L_x_213:
        /* <DEDUP_REMOVED lines=12> */
.L_x_216:
[----:B------:R-:W-:Y:S05]  /*15960*/  BSYNC B1 ;  /* 0x0000000000017941 */ /* 0x000fea0003800000 */
.L_x_215:
        /* <DEDUP_REMOVED lines=12> */
.L_x_218:
[----:B------:R-:W-:Y:S05]  /*15a30*/  BSYNC B1 ;  /* 0x0000000000017941 */ /* 0x000fea0003800000 */
.L_x_217:
        /* <DEDUP_REMOVED lines=12> */
.L_x_220:
[----:B------:R-:W-:Y:S05]  /*15b00*/  BSYNC B1 ;  /* 0x0000000000017941 */ /* 0x000fea0003800000 */
.L_x_219:
        /* <DEDUP_REMOVED lines=12> */
.L_x_222:
[----:B------:R-:W-:Y:S05]  /*15bd0*/  BSYNC B1 ;  /* 0x0000000000017941 */ /* 0x000fea0003800000 */
.L_x_221:
        /* <DEDUP_REMOVED lines=12> */
.L_x_224:
[----:B------:R-:W-:Y:S05]  /*15ca0*/  BSYNC B1 ;  /* 0x0000000000017941 */ /* 0x000fea0003800000 */
.L_x_223:
        /* <DEDUP_REMOVED lines=12> */
.L_x_226:
[----:B------:R-:W-:Y:S05]  /*15d70*/  BSYNC B1 ;  /* 0x0000000000017941 */ /* 0x000fea0003800000 */
.L_x_225:
        /* <DEDUP_REMOVED lines=12> */
.L_x_228:
[----:B------:R-:W-:Y:S05]  /*15e40*/  BSYNC B1 ;  /* 0x0000000000017941 */ /* 0x000fea0003800000 */
.L_x_227:
        /* <DEDUP_REMOVED lines=12> */
.L_x_230:
[----:B------:R-:W-:Y:S05]  /*15f10*/  BSYNC B1 ;  /* 0x0000000000017941 */ /* 0x000fea0003800000 */
.L_x_229:
        /* <DEDUP_REMOVED lines=12> */
.L_x_232:
[----:B------:R-:W-:Y:S05]  /*15fe0*/  BSYNC B1 ;  /* 0x0000000000017941 */ /* 0x000fea0003800000 */
.L_x_231:
        /* <DEDUP_REMOVED lines=12> */
.L_x_234:
[----:B------:R-:W-:Y:S05]  /*160b0*/  BSYNC B1 ;  /* 0x0000000000017941 */ /* 0x000fea0003800000 */
.L_x_233:
        /* <DEDUP_REMOVED lines=12> */
.L_x_236:
[----:B------:R-:W-:Y:S05]  /*16180*/  BSYNC B1 ;  /* 0x0000000000017941 */ /* 0x000fea0003800000 */
.L_x_235:
        /* <DEDUP_REMOVED lines=12> */
.L_x_238:
[----:B------:R-:W-:Y:S05]  /*16250*/  BSYNC B1 ;  /* 0x0000000000017941 */ /* 0x000fea0003800000 */
.L_x_237:
        /* <DEDUP_REMOVED lines=12> */
.L_x_240:
[----:B------:R-:W-:Y:S05]  /*16320*/  BSYNC B1 ;  /* 0x0000000000017941 */ /* 0x000fea0003800000 */
.L_x_239:
        /* <DEDUP_REMOVED lines=12> */
.L_x_242:
[----:B------:R-:W-:Y:S05]  /*163f0*/  BSYNC B1 ;  /* 0x0000000000017941 */ /* 0x000fea0003800000 */
.L_x_241:
        /* <DEDUP_REMOVED lines=12> */
.L_x_244:
[----:B------:R-:W-:Y:S05]  /*164c0*/  BSYNC B1 ;  /* 0x0000000000017941 */ /* 0x000fea0003800000 */
.L_x_243:
        /* <DEDUP_REMOVED lines=12> */
.L_x_246:
[----:B------:R-:W-:Y:S05]  /*16590*/  BSYNC B1 ;  /* 0x0000000000017941 */ /* 0x000fea0003800000 */
.L_x_245:
        /* <DEDUP_REMOVED lines=12> */
.L_x_248:
[----:B------:R-:W-:Y:S05]  /*16660*/  BSYNC B1 ;  /* 0x0000000000017941 */ /* 0x000fea0003800000 */
.L_x_247:
[----:B0-----:R-:W2:Y:S01]  /*16670*/  LDL.LU R5, [R1+0x200] ;  /* 0x0002000001057983 */ /* 0x001ea20000300800 */
[----:B-----5:R-:W-:Y:S01]  /*16680*/  LOP3.LUT R4, R4, 0xff, RZ, 0xc0, !PT ;  /* 0x000000ff04047812 */ /* 0x020fe200078ec0ff */
[----:B------:R-:W-:Y:S01]  /*16690*/  BSSY B1, `(.L_x_249) ;  /* 0x000000b000017945 */ /* 0x000fe20003800000 */
[----:B------:R-:W-:Y:S02]  /*166a0*/  ISETP.LT.OR P3, PT, R0, 0xd9, !P0 ;  /* 0x000000d90000780c */ /* 0x000fe40004761670 */
[----:B------:R-:W-:-:S05]  /*166b0*/  F2FP.F16.E5M2.UNPACK_B R4, R4 ;  /* 0x00000004ff04723e */ /* 0x000fca00020004ff */
[----:B------:R-:W-:-:S05]  /*166c0*/  HADD2.F32 R4, -RZ, R4.H0_H0 ;  /* 0x20000004ff047230 */ /* 0x000fca0000004100 */
[----:B------:R-:W-:-:S04]  /*166d0*/  FMUL R4, R4, UR22 ;  /* 0x0000001604047c20 */ /* 0x000fc80008400000 */
[----:B--2---:R-:W-:-:S05]  /*166e0*/  FFMA R4, R5, UR15, R4 ;  /* 0x0000000f05047c23 */ /* 0x004fca0008000004 */
[----:B------:R-:W-:Y:S02]  /*166f0*/  F2FP.SATFINITE.E5M2.F32.PACK_AB_MERGE_C R5, RZ, R4, RZ ;  /* 0x00000004ff05723e */ /* 0x000fe400048060ff */
[----:B------:R-:W-:-:S03]  /*16700*/  PRMT R4, RZ, 0x7610, R4 ;  /* 0x00007610ff047816 */ /* 0x000fc60000000004 */
[----:B------:R0:W-:Y:S01]  /*16710*/  @!P2 STG.E.U8 desc[UR20][R26.64+0xd1], R5 ;  /* 0x0000d1051a00a986 */ /* 0x0001e2000c101114 */
[----:B------:R-:W-:Y:S05]  /*16720*/  @P3 BRA `(.L_x_250) ;  /* 0x0000000000043947 */ /* 0x000fea0003800000 */
[----:B------:R2:W5:Y:S02]  /*16730*/  LDG.E.U8 R4, desc[UR20][R32.64+0xd8] ;  /* 0x0000d81420047981 */ /* 0x000564000c1e1100 */
.L_x_250:
[----:B------:R-:W-:Y:S05]  /*16740*/  BSYNC B1 ;  /* 0x0000000000017941 */ /* 0x000fea0003800000 */
.L_x_249:
[----:B0-----:R-:W3:Y:S01]  /*16750*/  LDL.LU R5, [R1+0x204] ;  /* 0x0002040001057983 */ /* 0x001ee20000300800 */
[----:B-----5:R-:W-:Y:S01]  /*16760*/  LOP3.LUT R4, R4, 0xff, RZ, 0xc0, !PT ;  /* 0x000000ff04047812 */ /* 0x020fe200078ec0ff */
[----:B------:R-:W-:Y:S01]  /*16770*/  BSSY B1, `(.L_x_251) ;  /* 0x000000b000017945 */ /* 0x000fe20003800000 */
[----:B------:R-:W-:Y:S02]  /*16780*/  ISETP.LT.OR P2, PT, R0, 0xda, !P0 ;  /* 0x000000da0000780c */ /* 0x000fe40004741670 */
[----:B------:R-:W-:-:S05]  /*16790*/  F2FP.F16.E5M2.UNPACK_B R4, R4 ;  /* 0x00000004ff04723e */ /* 0x000fca00020004ff */
[----:B------:R-:W-:-:S05]  /*167a0*/  HADD2.F32 R4, -RZ, R4.H0_H0 ;  /* 0x20000004ff047230 */ /* 0x000fca0000004100 */
[----:B------:R-:W-:-:S04]  /*167b0*/  FMUL R4, R4, UR22 ;  /* 0x0000001604047c20 */ /* 0x000fc80008400000 */
[----:B---3--:R-:W-:-:S05]  /*167c0*/  FFMA R4, R5, UR15, R4 ;  /* 0x0000000f05047c23 */ /* 0x008fca0008000004 */
[----:B------:R-:W-:Y:S02]  /*167d0*/  F2FP.SATFINITE.E5M2.F32.PACK_AB_MERGE_C R5, RZ, R4, RZ ;  /* 0x00000004ff05723e */ /* 0x000fe400048060ff */
[----:B------:R-:W-:-:S03]  /*167e0*/  PRMT R4, RZ, 0x7610, R4 ;  /* 0x00007610ff047816 */ /* 0x000fc60000000004 */
[----:B------:R0:W-:Y:S01]  /*167f0*/  @!P3 STG.E.U8 desc[UR20][R24.64+0xd8], R5 ;  /* 0x0000d8051800b986 */ /* 0x0001e2000c101114 */
[----:B------:R-:W-:Y:S05]  /*16800*/  @P2 BRA `(.L_x_252) ;  /* 0x0000000000042947 */ /* 0x000fea0003800000 */
[----:B------:R3:W5:Y:S02]  /*16810*/  LDG.E.U8 R4, desc[UR20][R32.64+0xd9] ;  /* 0x0000d91420047981 */ /* 0x000764000c1e1100 */
.L_x_252:
[----:B------:R-:W-:Y:S05]  /*16820*/  BSYNC B1 ;  /* 0x0000000000017941 */ /* 0x000fea0003800000 */
.L_x_251:
        /* <DEDUP_REMOVED lines=13> */
.L_x_254:
[----:B------:R-:W-:Y:S05]  /*16900*/  BSYNC B1 ;  /* 0x0000000000017941 */ /* 0x000fea0003800000 */
.L_x_253:
        /* <DEDUP_REMOVED lines=13> */
.L_x_256:
[----:B------:R-:W-:Y:S05]  /*169e0*/  BSYNC B1 ;  /* 0x0000000000017941 */ /* 0x000fea0003800000 */
.L_x_255:
        /* <DEDUP_REMOVED lines=13> */
.L_x_258:
[----:B------:R-:W-:Y:S05]  /*16ac0*/  BSYNC B1 ;  /* 0x0000000000017941 */ /* 0x000fea0003800000 */
.L_x_257:
        /* <DEDUP_REMOVED lines=13> */
.L_x_260:
[----:B------:R-:W-:Y:S05]  /*16ba0*/  BSYNC B1 ;  /* 0x0000000000017941 */ /* 0x000fea0003800000 */
.L_x_259:
        /* <DEDUP_REMOVED lines=13> */
.L_x_262:
[----:B------:R-:W-:Y:S05]  /*16c80*/  BSYNC B1 ;  /* 0x0000000000017941 */ /* 0x000fea0003800000 */
.L_x_261:
        /* <DEDUP_REMOVED lines=13> */
.L_x_264:
[----:B------:R-:W-:Y:S05]  /*16d60*/  BSYNC B1 ;  /* 0x0000000000017941 */ /* 0x000fea0003800000 */
.L_x_263:
        /* <DEDUP_REMOVED lines=13> */
.L_x_266:
[----:B------:R-:W-:Y:S05]  /*16e40*/  BSYNC B1 ;  /* 0x0000000000017941 */ /* 0x000fea0003800000 */
.L_x_265:
        /* <DEDUP_REMOVED lines=13> */
.L_x_268:
[----:B------:R-:W-:Y:S05]  /*16f20*/  BSYNC B1 ;  /* 0x0000000000017941 */ /* 0x000fea0003800000 */
.L_x_267:
        /* <DEDUP_REMOVED lines=13> */
.L_x_270:
[----:B------:R-:W-:Y:S05]  /*17000*/  BSYNC B1 ;  /* 0x0000000000017941 */ /* 0x000fea0003800000 */
.L_x_269:
        /* <DEDUP_REMOVED lines=13> */
.L_x_272:
[----:B------:R-:W-:Y:S05]  /*170e0*/  BSYNC B1 ;  /* 0x0000000000017941 */ /* 0x000fea0003800000 */
.L_x_271:
        /* <DEDUP_REMOVED lines=13> */
.L_x_274:
[----:B------:R-:W-:Y:S05]  /*171c0*/  BSYNC B1 ;  /* 0x0000000000017941 */ /* 0x000fea0003800000 */
.L_x_273:
        /* <DEDUP_REMOVED lines=13> */
.L_x_276:
[----:B------:R-:W-:Y:S05]  /*172a0*/  BSYNC B1 ;  /* 0x0000000000017941 */ /* 0x000fea0003800000 */
.L_x_275:
        /* <DEDUP_REMOVED lines=13> */
.L_x_278:
[----:B------:R-:W-:Y:S05]  /*17380*/  BSYNC B1 ;  /* 0x0000000000017941 */ /* 0x000fea0003800000 */
.L_x_277:
        /* <DEDUP_REMOVED lines=13> */
.L_x_280:
[----:B------:R-:W-:Y:S05]  /*17460*/  BSYNC B1 ;  /* 0x0000000000017941 */ /* 0x000fea0003800000 */
.L_x_279:
        /* <DEDUP_REMOVED lines=13> */
.L_x_282:
[----:B------:R-:W-:Y:S05]  /*17540*/  BSYNC B1 ;  /* 0x0000000000017941 */ /* 0x000fea0003800000 */
.L_x_281:
        /* <DEDUP_REMOVED lines=13> */
.L_x_284:
[----:B------:R-:W-:Y:S05]  /*17620*/  BSYNC B1 ;  /* 0x0000000000017941 */ /* 0x000fea0003800000 */
.L_x_283:
        /* <DEDUP_REMOVED lines=13> */
.L_x_286:
[----:B------:R-:W-:Y:S05]  /*17700*/  BSYNC B1 ;  /* 0x0000000000017941 */ /* 0x000fea0003800000 */
.L_x_285:
        /* <DEDUP_REMOVED lines=13> */
.L_x_288:
[----:B------:R-:W-:Y:S05]  /*177e0*/  BSYNC B1 ;  /* 0x0000000000017941 */ /* 0x000fea0003800000 */
.L_x_287:
[----:B------:R-:W2:Y:S01]  /*177f0*/  LDL.LU R7, [R1+0x250] ;  /* 0x0002500001077983 */ /* 0x000ea20000300800 */
[----:B-----5:R-:W-:Y:S01]  /*17800*/  LOP3.LUT R4, R4, 0xff, RZ, 0xc0, !PT ;  /* 0x000000ff04047812 */ /* 0x020fe200078ec0ff */
[----:B------:R-:W-:Y:S01]  /*17810*/  BSSY B1, `(.L_x_289) ;  /* 0x0000013000017945 */ /* 0x000fe20003800000 */
[----:B0-----:R-:W-:Y:S02]  /*17820*/  IADD3 R5, P0, R35, 0x80, RZ ;  /* 0x0000008023057810 */ /* 0x001fe40007f1e0ff */
[----:B------:R-:W-:-:S03]  /*17830*/  F2FP.F16.E5M2.UNPACK_B R4, R4 ;  /* 0x00000004ff04723e */ /* 0x000fc600020004ff */
[----:B--234-:R-:W-:Y:S01]  /*17840*/  IMAD.X R2, RZ, RZ, R37, P0 ;  /* 0x000000ffff027224 */ /* 0x01cfe200000e0625 */
[----:B------:R-:W-:Y:S01]  /*17850*/  ISETP.GE.AND P0, PT, R34, 0x81, PT ;  /* 0x000000812200780c */ /* 0x000fe20003f06270 */
[----:B------:R-:W-:Y:S02]  /*17860*/  HADD2.F32 R4, -RZ, R4.H0_H0 ;  /* 0x20000004ff047230 */ /* 0x000fe40000004100 */
[----:B------:R-:W-:Y:S01]  /*17870*/  IMAD R6, R2, UR6, RZ ;  /* 0x0000000602067c24 */ /* 0x000fe2000f8e02ff */
[----:B------:R-:W-:Y:S01]  /*17880*/  ISETP.LT.OR P3, PT, R0, 0x1, !P0 ;  /* 0x000000010000780c */ /* 0x000fe20004761670 */
[----:B------:R-:W-:-:S04]  /*17890*/  IMAD.WIDE.U32 R2, R5, UR6, R38 ;  /* 0x0000000605027c25 */ /* 0x000fc8000f8e0026 */
[----:B------:R-:W-:Y:S01]  /*178a0*/  FMUL R4, R4, UR22 ;  /* 0x0000001604047c20 */ /* 0x000fe20008400000 */
[----:B------:R-:W-:Y:S01]  /*178b0*/  IMAD R5, R5, UR7, R6 ;  /* 0x0000000705057c24 */ /* 0x000fe2000f8e0206 */
[----:B------:R-:W-:-:S04]  /*178c0*/  IADD3 R2, P2, R2, UR10, RZ ;  /* 0x0000000a02027c10 */ /* 0x000fc8000ff5e0ff */
[----:B------:R-:W-:Y:S01]  /*178d0*/  IADD3.X R3, R3, UR11, R5, P2, !PT ;  /* 0x0000000b03037c10 */ /* 0x000fe200097fe405 */
[----:B------:R-:W-:-:S05]  /*178e0*/  FFMA R4, R7, UR15, R4 ;  /* 0x0000000f07047c23 */ /* 0x000fca0008000004 */
[----:B------:R-:W-:Y:S02]  /*178f0*/  F2FP.SATFINITE.E5M2.F32.PACK_AB_MERGE_C R7, RZ, R4, RZ ;  /* 0x00000004ff07723e */ /* 0x000fe400048060ff */
[----:B------:R-:W-:-:S03]  /*17900*/  PRMT R4, RZ, 0x7610, R4 ;  /* 0x00007610ff047816 */ /* 0x000fc60000000004 */
[----:B------:R0:W-:Y:S01]  /*17910*/  @!P1 STG.E.U8 desc[UR20][R26.64+0xf9], R7 ;  /* 0x0000f9071a009986 */ /* 0x0001e2000c101114 */
[----:B------:R-:W-:Y:S05]  /*17920*/  @P3 BRA `(.L_x_290) ;  /* 0x0000000000043947 */ /* 0x000fea0003800000 */
[----:B------:R2:W5:Y:S02]  /*17930*/  LDG.E.U8 R4, desc[UR20][R2.64] ;  /* 0x0000001402047981 */ /* 0x000564000c1e1100 */
.L_x_290:
[----:B------:R-:W-:Y:S05]  /*17940*/  BSYNC B1 ;  /* 0x0000000000017941 */ /* 0x000fea0003800000 */
.L_x_289:
[----:B------:R-:W3:Y:S01]  /*17950*/  LDL.LU R5, [R1+0x254] ;  /* 0x0002540001057983 */ /* 0x000ee20000300800 */
        /* <DEDUP_REMOVED lines=12> */
.L_x_292:
[----:B------:R-:W-:Y:S05]  /*17a20*/  BSYNC B1 ;  /* 0x0000000000017941 */ /* 0x000fea0003800000 */
.L_x_291:
[----:B---3--:R-:W3:Y:S01]  /*17a30*/  LDL.LU R5, [R1+0x258] ;  /* 0x0002580001057983 */ /* 0x008ee20000300800 */
[----:B-----5:R-:W-:Y:S01]  /*17a40*/  LOP3.LUT R4, R4, 0xff, RZ, 0xc0, !PT ;  /* 0x000000ff04047812 */ /* 0x020fe200078ec0ff */
[----:B------:R-:W-:Y:S01]  /*17a50*/  BSSY B1, `(.L_x_293) ;  /* 0x0000013000017945 */ /* 0x000fe20003800000 */
[----:B------:R-:W-:Y:S02]  /*17a60*/  IADD3 R35, P1, R35, 0x88, RZ ;  /* 0x0000008823237810 */ /* 0x000fe40007f3e0ff */
[----:B------:R-:W-:Y:S02]  /*17a70*/  F2FP.F16.E5M2.UNPACK_B R4, R4 ;  /* 0x00000004ff04723e */ /* 0x000fe400020004ff */
[----:B------:R-:W-:Y:S01]  /*17a80*/  PRMT R6, RZ, 0x7610, R6 ;  /* 0x00007610ff067816 */ /* 0x000fe20000000006 */
[----:B------:R-:W-:Y:S01]  /*17a90*/  IMAD.X R36, RZ, RZ, R37, P1 ;  /* 0x000000ffff247224 */ /* 0x000fe200008e0625 */
[----:B------:R-:W-:Y:S01]  /*17aa0*/  ISETP.GE.AND P1, PT, R34, 0x89, PT ;  /* 0x000000892200780c */ /* 0x000fe20003f26270 */
[----:B------:R-:W-:-:S02]  /*17ab0*/  HADD2.F32 R4, -RZ, R4.H0_H0 ;  /* 0x20000004ff047230 */ /* 0x000fc40000004100 */
[----:B------:R-:W-:Y:S01]  /*17ac0*/  IMAD R36, R36, UR6, RZ ;  /* 0x0000000624247c24 */ /* 0x000fe2000f8e02ff */
[----:B------:R-:W-:Y:S01]  /*17ad0*/  ISETP.LT.OR P5, PT, R0, 0x1, !P1 ;  /* 0x000000010000780c */ /* 0x000fe20004fa1670 */
[----:B------:R-:W-:-:S04]  /*17ae0*/  IMAD.WIDE.U32 R38, R35, UR6, R38 ;  /* 0x0000000623267c25 */ /* 0x000fc8000f8e0026 */
[----:B------:R-:W-:Y:S01]  /*17af0*/  FMUL R4, R4, UR22 ;  /* 0x0000001604047c20 */ /* 0x000fe20008400000 */
[----:B------:R-:W-:-:S03]  /*17b00*/  IMAD R35, R35, UR7, R36 ;  /* 0x0000000723237c24 */ /* 0x000fc6000f8e0224 */
[----:B---3--:R-:W-:Y:S01]  /*17b10*/  FFMA R5, R5, UR15, R4 ;  /* 0x0000000f05057c23 */ /* 0x008fe20008000004 */
[----:B------:R-:W-:-:S04]  /*17b20*/  IADD3 R4, P3, R38, UR10, RZ ;  /* 0x0000000a26047c10 */ /* 0x000fc8000ff7e0ff */
[----:B0-----:R-:W-:Y:S02]  /*17b30*/  F2FP.SATFINITE.E5M2.F32.PACK_AB_MERGE_C R7, RZ, R5, RZ ;  /* 0x00000005ff07723e */ /* 0x001fe400048060ff */
[----:B------:R-:W-:-:S03]  /*17b40*/  IADD3.X R5, R39, UR11, R35, P3, !PT ;  /* 0x0000000b27057c10 */ /* 0x000fc60009ffe423 */
[----:B------:R0:W-:Y:S01]  /*17b50*/  @!P2 STG.E.U8 desc[UR20][R30.64+0x1], R7 ;  /* 0x000001071e00a986 */ /* 0x0001e2000c101114 */
[----:B------:R-:W-:Y:S05]  /*17b60*/  @P5 BRA `(.L_x_294) ;  /* 0x0000000000045947 */ /* 0x000fea0003800000 */
[----:B------:R3:W5:Y:S02]  /*17b70*/  LDG.E.U8 R6, desc[UR20][R4.64] ;  /* 0x0000001404067981 */ /* 0x000764000c1e1100 */
.L_x_294:
[----:B------:R-:W-:Y:S05]  /*17b80*/  BSYNC B1 ;  /* 0x0000000000017941 */ /* 0x000fea0003800000 */
.L_x_293:
        /* <DEDUP_REMOVED lines=13> */
.L_x_296:
[----:B------:R-:W-:Y:S05]  /*17c60*/  BSYNC B1 ;  /* 0x0000000000017941 */ /* 0x000fea0003800000 */
.L_x_295:
        /* <DEDUP_REMOVED lines=13> */
.L_x_298:
[----:B------:R-:W-:Y:S05]  /*17d40*/  BSYNC B1 ;  /* 0x0000000000017941 */ /* 0x000fea0003800000 */
.L_x_297:
        /* <DEDUP_REMOVED lines=13> */
.L_x_300:
[----:B------:R-:W-:Y:S05]  /*17e20*/  BSYNC B1 ;  /* 0x0000000000017941 */ /* 0x000fea0003800000 */
.L_x_299:
        /* <DEDUP_REMOVED lines=13> */
.L_x_302:
[----:B------:R-:W-:Y:S05]  /*17f00*/  BSYNC B1 ;  /* 0x0000000000017941 */ /* 0x000fea0003800000 */
.L_x_301:
        /* <DEDUP_REMOVED lines=13> */
.L_x_304:
[----:B------:R-:W-:Y:S05]  /*17fe0*/  BSYNC B1 ;  /* 0x0000000000017941 */ /* 0x000fea0003800000 */
.L_x_303:
        /* <DEDUP_REMOVED lines=13> */
.L_x_306:
[----:B------:R-:W-:Y:S05]  /*180c0*/  BSYNC B1 ;  /* 0x0000000000017941 */ /* 0x000fea0003800000 */
.L_x_305:
        /* <DEDUP_REMOVED lines=13> */
.L_x_308:
[----:B------:R-:W-:Y:S05]  /*181a0*/  BSYNC B1 ;  /* 0x0000000000017941 */ /* 0x000fea0003800000 */
.L_x_307:
        /* <DEDUP_REMOVED lines=13> */
.L_x_310:
[----:B------:R-:W-:Y:S05]  /*18280*/  BSYNC B1 ;  /* 0x0000000000017941 */ /* 0x000fea0003800000 */
.L_x_309:
        /* <DEDUP_REMOVED lines=13> */
.L_x_312:
[----:B------:R-:W-:Y:S05]  /*18360*/  BSYNC B1 ;  /* 0x0000000000017941 */ /* 0x000fea0003800000 */
.L_x_311:
        /* <DEDUP_REMOVED lines=13> */
.L_x_314:
[----:B------:R-:W-:Y:S05]  /*18440*/  BSYNC B1 ;  /* 0x0000000000017941 */ /* 0x000fea0003800000 */
.L_x_313:
        /* <DEDUP_REMOVED lines=13> */
.L_x_316:
[----:B------:R-:W-:Y:S05]  /*18520*/  BSYNC B1 ;  /* 0x0000000000017941 */ /* 0x000fea0003800000 */
.L_x_315:
        /* <DEDUP_REMOVED lines=13> */
.L_x_318:
[----:B------:R-:W-:Y:S05]  /*18600*/  BSYNC B1 ;  /* 0x0000000000017941 */ /* 0x000fea0003800000 */
.L_x_317:
        /* <DEDUP_REMOVED lines=13> */
.L_x_320:
[----:B------:R-:W-:Y:S05]  /*186e0*/  BSYNC B1 ;  /* 0x0000000000017941 */ /* 0x000fea0003800000 */
.L_x_319:
        /* <DEDUP_REMOVED lines=13> */
.L_x_322:
[----:B------:R-:W-:Y:S05]  /*187c0*/  BSYNC B1 ;  /* 0x0000000000017941 */ /* 0x000fea0003800000 */
.L_x_321:
        /* <DEDUP_REMOVED lines=13> */
.L_x_324:
[----:B------:R-:W-:Y:S05]  /*188a0*/  BSYNC B1 ;  /* 0x0000000000017941 */ /* 0x000fea0003800000 */
.L_x_323:
        /* <DEDUP_REMOVED lines=13> */
.L_x_326:
[----:B------:R-:W-:Y:S05]  /*18980*/  BSYNC B1 ;  /* 0x0000000000017941 */ /* 0x000fea0003800000 */
.L_x_325:
        /* <DEDUP_REMOVED lines=13> */
.L_x_328:
[----:B------:R-:W-:Y:S05]  /*18a60*/  BSYNC B1 ;  /* 0x0000000000017941 */ /* 0x000fea0003800000 */
.L_x_327:
        /* <DEDUP_REMOVED lines=13> */
.L_x_330:
[----:B------:R-:W-:Y:S05]  /*18b40*/  BSYNC B1 ;  /* 0x0000000000017941 */ /* 0x000fea0003800000 */
.L_x_329:
        /* <DEDUP_REMOVED lines=13> */
.L_x_332:
[----:B------:R-:W-:Y:S05]  /*18c20*/  BSYNC B1 ;  /* 0x0000000000017941 */ /* 0x000fea0003800000 */
.L_x_331:
        /* <DEDUP_REMOVED lines=13> */
.L_x_334:
[----:B------:R-:W-:Y:S05]  /*18d00*/  BSYNC B1 ;  /* 0x0000000000017941 */ /* 0x000fea0003800000 */
.L_x_333:
        /* <DEDUP_REMOVED lines=13> */
.L_x_336:
[----:B------:R-:W-:Y:S05]  /*18de0*/  BSYNC B1 ;  /* 0x0000000000017941 */ /* 0x000fea0003800000 */
.L_x_335:
        /* <DEDUP_REMOVED lines=13> */
.L_x_338:
[----:B------:R-:W-:Y:S05]  /*18ec0*/  BSYNC B1 ;  /* 0x0000000000017941 */ /* 0x000fea0003800000 */
.L_x_337:
        /* <DEDUP_REMOVED lines=13> */
.L_x_340:
[----:B------:R-:W-:Y:S05]  /*18fa0*/  BSYNC B1 ;  /* 0x0000000000017941 */ /* 0x000fea0003800000 */
.L_x_339:
        /* <DEDUP_REMOVED lines=13> */
.L_x_342:
[----:B------:R-:W-:Y:S05]  /*19080*/  BSYNC B1 ;  /* 0x0000000000017941 */ /* 0x000fea0003800000 */
.L_x_341:
        /* <DEDUP_REMOVED lines=13> */
.L_x_344:
[----:B------:R-:W-:Y:S05]  /*19160*/  BSYNC B1 ;  /* 0x0000000000017941 */ /* 0x000fea0003800000 */
.L_x_343:
        /* <DEDUP_REMOVED lines=13> */
.L_x_346:
[----:B------:R-:W-:Y:S05]  /*19240*/  BSYNC B1 ;  /* 0x0000000000017941 */ /* 0x000fea0003800000 */
.L_x_345:
        /* <DEDUP_REMOVED lines=13> */
.L_x_348:
[----:B------:R-:W-:Y:S05]  /*19320*/  BSYNC B1 ;  /* 0x0000000000017941 */ /* 0x000fea0003800000 */
.L_x_347:
        /* <DEDUP_REMOVED lines=13> */
.L_x_350:
[----:B------:R-:W-:Y:S05]  /*19400*/  BSYNC B1 ;  /* 0x0000000000017941 */ /* 0x000fea0003800000 */
.L_x_349:
        /* <DEDUP_REMOVED lines=13> */
.L_x_352:
[----:B------:R-:W-:Y:S05]  /*194e0*/  BSYNC B1 ;  /* 0x0000000000017941 */ /* 0x000fea0003800000 */
.L_x_351:
        /* <DEDUP_REMOVED lines=13> */
.L_x_354:
[----:B------:R-:W-:Y:S05]  /*195c0*/  BSYNC B1 ;  /* 0x0000000000017941 */ /* 0x000fea0003800000 */
.L_x_353:
        /* <DEDUP_REMOVED lines=13> */
.L_x_356:
[----:B------:R-:W-:Y:S05]  /*196a0*/  BSYNC B1 ;  /* 0x0000000000017941 */ /* 0x000fea0003800000 */
.L_x_355:
        /* <DEDUP_REMOVED lines=13> */
.L_x_358:
[----:B------:R-:W-:Y:S05]  /*19780*/  BSYNC B1 ;  /* 0x0000000000017941 */ /* 0x000fea0003800000 */
.L_x_357:
        /* <DEDUP_REMOVED lines=13> */
.L_x_360:
[----:B------:R-:W-:Y:S05]  /*19860*/  BSYNC B1 ;  /* 0x0000000000017941 */ /* 0x000fea0003800000 */
.L_x_359:
        /* <DEDUP_REMOVED lines=13> */
.L_x_362:
[----:B------:R-:W-:Y:S05]  /*19940*/  BSYNC B1 ;  /* 0x0000000000017941 */ /* 0x000fea0003800000 */
.L_x_361:
        /* <DEDUP_REMOVED lines=13> */
.L_x_364:
[----:B------:R-:W-:Y:S05]  /*19a20*/  BSYNC B1 ;  /* 0x0000000000017941 */ /* 0x000fea0003800000 */
.L_x_363:
        /* <DEDUP_REMOVED lines=13> */
.L_x_366:
[----:B------:R-:W-:Y:S05]  /*19b00*/  BSYNC B1 ;  /* 0x0000000000017941 */ /* 0x000fea0003800000 */
.L_x_365:
        /* <DEDUP_REMOVED lines=13> */
.L_x_368:
[----:B------:R-:W-:Y:S05]  /*19be0*/  BSYNC B1 ;  /* 0x0000000000017941 */ /* 0x000fea0003800000 */
.L_x_367:
        /* <DEDUP_REMOVED lines=13> */
.L_x_370:
[----:B------:R-:W-:Y:S05]  /*19cc0*/  BSYNC B1 ;  /* 0x0000000000017941 */ /* 0x000fea0003800000 */
.L_x_369:
        /* <DEDUP_REMOVED lines=13> */
.L_x_372:
[----:B------:R-:W-:Y:S05]  /*19da0*/  BSYNC B1 ;  /* 0x0000000000017941 */ /* 0x000fea0003800000 */
.L_x_371:
        /* <DEDUP_REMOVED lines=13> */
.L_x_374:
[----:B------:R-:W-:Y:S05]  /*19e80*/  BSYNC B1 ;  /* 0x0000000000017941 */ /* 0x000fea0003800000 */
.L_x_373:
        /* <DEDUP_REMOVED lines=13> */
.L_x_376:
[----:B------:R-:W-:Y:S05]  /*19f60*/  BSYNC B1 ;  /* 0x0000000000017941 */ /* 0x000fea0003800000 */
.L_x_375:
        /* <DEDUP_REMOVED lines=13> */
.L_x_378:
[----:B------:R-:W-:Y:S05]  /*1a040*/  BSYNC B1 ;  /* 0x0000000000017941 */ /* 0x000fea0003800000 */
.L_x_377:
        /* <DEDUP_REMOVED lines=13> */
.L_x_380:
[----:B------:R-:W-:Y:S05]  /*1a120*/  BSYNC B1 ;  /* 0x0000000000017941 */ /* 0x000fea0003800000 */
.L_x_379:
        /* <DEDUP_REMOVED lines=13> */
.L_x_382:
[----:B------:R-:W-:Y:S05]  /*1a200*/  BSYNC B1 ;  /* 0x0000000000017941 */ /* 0x000fea0003800000 */
.L_x_381:
        /* <DEDUP_REMOVED lines=13> */
.L_x_384:
[----:B------:R-:W-:Y:S05]  /*1a2e0*/  BSYNC B1 ;  /* 0x0000000000017941 */ /* 0x000fea0003800000 */
.L_x_383:
        /* <DEDUP_REMOVED lines=13> */
.L_x_386:
[----:B------:R-:W-:Y:S05]  /*1a3c0*/  BSYNC B1 ;  /* 0x0000000000017941 */ /* 0x000fea0003800000 */
.L_x_385:
        /* <DEDUP_REMOVED lines=13> */
.L_x_388:
[----:B------:R-:W-:Y:S05]  /*1a4a0*/  BSYNC B1 ;  /* 0x0000000000017941 */ /* 0x000fea0003800000 */
.L_x_387:
        /* <DEDUP_REMOVED lines=13> */
.L_x_390:
[----:B------:R-:W-:Y:S05]  /*1a580*/  BSYNC B1 ;  /* 0x0000000000017941 */ /* 0x000fea0003800000 */
.L_x_389:
        /* <DEDUP_REMOVED lines=13> */
.L_x_392:
[----:B------:R-:W-:Y:S05]  /*1a660*/  BSYNC B1 ;  /* 0x0000000000017941 */ /* 0x000fea0003800000 */
.L_x_391:
        /* <DEDUP_REMOVED lines=13> */
.L_x_394:
[----:B------:R-:W-:Y:S05]  /*1a740*/  BSYNC B1 ;  /* 0x0000000000017941 */ /* 0x000fea0003800000 */
.L_x_393:
        /* <DEDUP_REMOVED lines=13> */
.L_x_396:
[----:B------:R-:W-:Y:S05]  /*1a820*/  BSYNC B1 ;  /* 0x0000000000017941 */ /* 0x000fea0003800000 */
.L_x_395:
        /* <DEDUP_REMOVED lines=13> */
.L_x_398:
[----:B------:R-:W-:Y:S05]  /*1a900*/  BSYNC B1 ;  /* 0x0000000000017941 */ /* 0x000fea0003800000 */
.L_x_397:
        /* <DEDUP_REMOVED lines=13> */
.L_x_400:
[----:B------:R-:W-:Y:S05]  /*1a9e0*/  BSYNC B1 ;  /* 0x0000000000017941 */ /* 0x000fea0003800000 */
.L_x_399:
        /* <DEDUP_REMOVED lines=13> */
.L_x_402:
[----:B------:R-:W-:Y:S05]  /*1aac0*/  BSYNC B1 ;  /* 0x0000000000017941 */ /* 0x000fea0003800000 */
.L_x_401:
        /* <DEDUP_REMOVED lines=13> */
.L_x_404:
[----:B------:R-:W-:Y:S05]  /*1aba0*/  BSYNC B1 ;  /* 0x0000000000017941 */ /* 0x000fea0003800000 */
.L_x_403:
        /* <DEDUP_REMOVED lines=13> */
.L_x_406:
[----:B------:R-:W-:Y:S05]  /*1ac80*/  BSYNC B1 ;  /* 0x0000000000017941 */ /* 0x000fea0003800000 */
.L_x_405:
        /* <DEDUP_REMOVED lines=13> */
.L_x_408:
[----:B------:R-:W-:Y:S05]  /*1ad60*/  BSYNC B1 ;  /* 0x0000000000017941 */ /* 0x000fea0003800000 */
.L_x_407:
        /* <DEDUP_REMOVED lines=13> */
.L_x_410:
[----:B------:R-:W-:Y:S05]  /*1ae40*/  BSYNC B1 ;  /* 0x0000000000017941 */ /* 0x000fea0003800000 */
.L_x_409:
        /* <DEDUP_REMOVED lines=13> */
.L_x_412:
[----:B------:R-:W-:Y:S05]  /*1af20*/  BSYNC B1 ;  /* 0x0000000000017941 */ /* 0x000fea0003800000 */
.L_x_411:
        /* <DEDUP_REMOVED lines=13> */
.L_x_414:
[----:B------:R-:W-:Y:S05]  /*1b000*/  BSYNC B1 ;  /* 0x0000000000017941 */ /* 0x000fea0003800000 */
.L_x_413:
        /* <DEDUP_REMOVED lines=13> */
.L_x_416:
[----:B------:R-:W-:Y:S05]  /*1b0e0*/  BSYNC B1 ;  /* 0x0000000000017941 */ /* 0x000fea0003800000 */
.L_x_415:
        /* <DEDUP_REMOVED lines=13> */
.L_x_418:
[----:B------:R-:W-:Y:S05]  /*1b1c0*/  BSYNC B1 ;  /* 0x0000000000017941 */ /* 0x000fea0003800000 */
.L_x_417:
        /* <DEDUP_REMOVED lines=13> */
.L_x_420:
[----:B------:R-:W-:Y:S05]  /*1b2a0*/  BSYNC B1 ;  /* 0x0000000000017941 */ /* 0x000fea0003800000 */
.L_x_419:
        /* <DEDUP_REMOVED lines=13> */
.L_x_422:
[----:B------:R-:W-:Y:S05]  /*1b380*/  BSYNC B1 ;  /* 0x0000000000017941 */ /* 0x000fea0003800000 */
.L_x_421:
        /* <DEDUP_REMOVED lines=13> */
.L_x_424:
[----:B------:R-:W-:Y:S05]  /*1b460*/  BSYNC B1 ;  /* 0x0000000000017941 */ /* 0x000fea0003800000 */
.L_x_423:
        /* <DEDUP_REMOVED lines=13> */
.L_x_426:
[----:B------:R-:W-:Y:S05]  /*1b540*/  BSYNC B1 ;  /* 0x0000000000017941 */ /* 0x000fea0003800000 */
.L_x_425:
        /* <DEDUP_REMOVED lines=13> */
.L_x_428:
[----:B------:R-:W-:Y:S05]  /*1b620*/  BSYNC B1 ;  /* 0x0000000000017941 */ /* 0x000fea0003800000 */
.L_x_427:
        /* <DEDUP_REMOVED lines=13> */
.L_x_430:
[----:B------:R-:W-:Y:S05]  /*1b700*/  BSYNC B1 ;  /* 0x0000000000017941 */ /* 0x000fea0003800000 */
.L_x_429:
        /* <DEDUP_REMOVED lines=13> */
.L_x_432:
[----:B------:R-:W-:Y:S05]  /*1b7e0*/  BSYNC B1 ;  /* 0x0000000000017941 */ /* 0x000fea0003800000 */
.L_x_431:
        /* <DEDUP_REMOVED lines=13> */
.L_x_434:
[----:B------:R-:W-:Y:S05]  /*1b8c0*/  BSYNC B1 ;  /* 0x0000000000017941 */ /* 0x000fea0003800000 */
.L_x_433:
        /* <DEDUP_REMOVED lines=13> */
.L_x_436:
[----:B------:R-:W-:Y:S05]  /*1b9a0*/  BSYNC B1 ;  /* 0x0000000000017941 */ /* 0x000fea0003800000 */
.L_x_435:
        /* <DEDUP_REMOVED lines=13> */
.L_x_438:
[----:B------:R-:W-:Y:S05]  /*1ba80*/  BSYNC B1 ;  /* 0x0000000000017941 */ /* 0x000fea0003800000 */
.L_x_437:
        /* <DEDUP_REMOVED lines=13> */
.L_x_440:
[----:B------:R-:W-:Y:S05]  /*1bb60*/  BSYNC B1 ;  /* 0x0000000000017941 */ /* 0x000fea0003800000 */
.L_x_439:
        /* <DEDUP_REMOVED lines=13> */
.L_x_442:
[----:B------:R-:W-:Y:S05]  /*1bc40*/  BSYNC B1 ;  /* 0x0000000000017941 */ /* 0x000fea0003800000 */
.L_x_441:
        /* <DEDUP_REMOVED lines=13> */
.L_x_444:
[----:B------:R-:W-:Y:S05]  /*1bd20*/  BSYNC B1 ;  /* 0x0000000000017941 */ /* 0x000fea0003800000 */
.L_x_443:
        /* <DEDUP_REMOVED lines=13> */
.L_x_446:
[----:B------:R-:W-:Y:S05]  /*1be00*/  BSYNC B1 ;  /* 0x0000000000017941 */ /* 0x000fea0003800000 */
.L_x_445:
        /* <DEDUP_REMOVED lines=13> */
.L_x_448:
[----:B------:R-:W-:Y:S05]  /*1bee0*/  BSYNC B1 ;  /* 0x0000000000017941 */ /* 0x000fea0003800000 */
.L_x_447:
        /* <DEDUP_REMOVED lines=13> */
.L_x_450:
[----:B------:R-:W-:Y:S05]  /*1bfc0*/  BSYNC B1 ;  /* 0x0000000000017941 */ /* 0x000fea0003800000 */
.L_x_449:
        /* <DEDUP_REMOVED lines=13> */
.L_x_452:
[----:B------:R-:W-:Y:S05]  /*1c0a0*/  BSYNC B1 ;  /* 0x0000000000017941 */ /* 0x000fea0003800000 */
.L_x_451:
        /* <DEDUP_REMOVED lines=13> */
.L_x_454:
[----:B------:R-:W-:Y:S05]  /*1c180*/  BSYNC B1 ;  /* 0x0000000000017941 */ /* 0x000fea0003800000 */
.L_x_453:
        /* <DEDUP_REMOVED lines=13> */
.L_x_456:
[----:B------:R-:W-:Y:S05]  /*1c260*/  BSYNC B1 ;  /* 0x0000000000017941 */ /* 0x000fea0003800000 */
.L_x_455:
        /* <DEDUP_REMOVED lines=13> */
.L_x_458:
[----:B------:R-:W-:Y:S05]  /*1c340*/  BSYNC B1 ;  /* 0x0000000000017941 */ /* 0x000fea0003800000 */
.L_x_457:
        /* <DEDUP_REMOVED lines=13> */
.L_x_460:
[----:B------:R-:W-:Y:S05]  /*1c420*/  BSYNC B1 ;  /* 0x0000000000017941 */ /* 0x000fea0003800000 */
.L_x_459:
        /* <DEDUP_REMOVED lines=13> */
.L_x_462:
[----:B------:R-:W-:Y:S05]  /*1c500*/  BSYNC B1 ;  /* 0x0000000000017941 */ /* 0x000fea0003800000 */
.L_x_461:
        /* <DEDUP_REMOVED lines=13> */
.L_x_464:
[----:B------:R-:W-:Y:S05]  /*1c5e0*/  BSYNC B1 ;  /* 0x0000000000017941 */ /* 0x000fea0003800000 */
.L_x_463:
        /* <DEDUP_REMOVED lines=13> */
.L_x_466:
[----:B------:R-:W-:Y:S05]  /*1c6c0*/  BSYNC B1 ;  /* 0x0000000000017941 */ /* 0x000fea0003800000 */
.L_x_465:
        /* <DEDUP_REMOVED lines=13> */
.L_x_468:
[----:B------:R-:W-:Y:S05]  /*1c7a0*/  BSYNC B1 ;  /* 0x0000000000017941 */ /* 0x000fea0003800000 */
.L_x_467:
        /* <DEDUP_REMOVED lines=13> */
.L_x_470:
[----:B------:R-:W-:Y:S05]  /*1c880*/  BSYNC B1 ;  /* 0x0000000000017941 */ /* 0x000fea0003800000 */
.L_x_469:
        /* <DEDUP_REMOVED lines=13> */
.L_x_472:
[----:B------:R-:W-:Y:S05]  /*1c960*/  BSYNC B1 ;  /* 0x0000000000017941 */ /* 0x000fea0003800000 */
.L_x_471:
        /* <DEDUP_REMOVED lines=13> */
.L_x_474:
[----:B------:R-:W-:Y:S05]  /*1ca40*/  BSYNC B1 ;  /* 0x0000000000017941 */ /* 0x000fea0003800000 */
.L_x_473:
        /* <DEDUP_REMOVED lines=13> */
.L_x_476:
[----:B------:R-:W-:Y:S05]  /*1cb20*/  BSYNC B1 ;  /* 0x0000000000017941 */ /* 0x000fea0003800000 */
.L_x_475:
        /* <DEDUP_REMOVED lines=13> */
.L_x_478:
[----:B------:R-:W-:Y:S05]  /*1cc00*/  BSYNC B1 ;  /* 0x0000000000017941 */ /* 0x000fea0003800000 */
.L_x_477:
        /* <DEDUP_REMOVED lines=13> */
.L_x_480:
[----:B------:R-:W-:Y:S05]  /*1cce0*/  BSYNC B1 ;  /* 0x0000000000017941 */ /* 0x000fea0003800000 */
.L_x_479:
        /* <DEDUP_REMOVED lines=13> */
.L_x_482:
[----:B------:R-:W-:Y:S05]  /*1cdc0*/  BSYNC B1 ;  /* 0x0000000000017941 */ /* 0x000fea0003800000 */
.L_x_481:
        /* <DEDUP_REMOVED lines=13> */
.L_x_484:
[----:B------:R-:W-:Y:S05]  /*1cea0*/  BSYNC B1 ;  /* 0x0000000000017941 */ /* 0x000fea0003800000 */
.L_x_483:
        /* <DEDUP_REMOVED lines=13> */
.L_x_486:
[----:B------:R-:W-:Y:S05]  /*1cf80*/  BSYNC B1 ;  /* 0x0000000000017941 */ /* 0x000fea0003800000 */
.L_x_485:
        /* <DEDUP_REMOVED lines=13> */
.L_x_488:
[----:B------:R-:W-:Y:S05]  /*1d060*/  BSYNC B1 ;  /* 0x0000000000017941 */ /* 0x000fea0003800000 */
.L_x_487:
        /* <DEDUP_REMOVED lines=13> */
.L_x_490:
[----:B------:R-:W-:Y:S05]  /*1d140*/  BSYNC B1 ;  /* 0x0000000000017941 */ /* 0x000fea0003800000 */
.L_x_489:
        /* <DEDUP_REMOVED lines=13> */
.L_x_492:
[----:B------:R-:W-:Y:S05]  /*1d220*/  BSYNC B1 ;  /* 0x0000000000017941 */ /* 0x000fea0003800000 */
.L_x_491:
        /* <DEDUP_REMOVED lines=13> */
.L_x_494:
[----:B------:R-:W-:Y:S05]  /*1d300*/  BSYNC B1 ;  /* 0x0000000000017941 */ /* 0x000fea0003800000 */
.L_x_493:
        /* <DEDUP_REMOVED lines=13> */
.L_x_496:
[----:B------:R-:W-:Y:S05]  /*1d3e0*/  BSYNC B1 ;  /* 0x0000000000017941 */ /* 0x000fea0003800000 */
.L_x_495:
        /* <DEDUP_REMOVED lines=13> */
.L_x_498:
[----:B------:R-:W-:Y:S05]  /*1d4c0*/  BSYNC B1 ;  /* 0x0000000000017941 */ /* 0x000fea0003800000 */
.L_x_497:
        /* <DEDUP_REMOVED lines=13> */
.L_x_500:
[----:B------:R-:W-:Y:S05]  /*1d5a0*/  BSYNC B1 ;  /* 0x0000000000017941 */ /* 0x000fea0003800000 */
.L_x_499:
        /* <DEDUP_REMOVED lines=13> */
.L_x_502:
[----:B------:R-:W-:Y:S05]  /*1d680*/  BSYNC B1 ;  /* 0x0000000000017941 */ /* 0x000fea0003800000 */
.L_x_501:
        /* <DEDUP_REMOVED lines=13> */
.L_x_504:
[----:B------:R-:W-:Y:S05]  /*1d760*/  BSYNC B1 ;  /* 0x0000000000017941 */ /* 0x000fea0003800000 */
.L_x_503:
        /* <DEDUP_REMOVED lines=13> */
.L_x_506:
[----:B------:R-:W-:Y:S05]  /*1d840*/  BSYNC B1 ;  /* 0x0000000000017941 */ /* 0x000fea0003800000 */
.L_x_505:
        /* <DEDUP_REMOVED lines=13> */
.L_x_508:
[----:B------:R-:W-:Y:S05]  /*1d920*/  BSYNC B1 ;  /* 0x0000000000017941 */ /* 0x000fea0003800000 */
.L_x_507:
        /* <DEDUP_REMOVED lines=13> */
.L_x_510:
[----:B------:R-:W-:Y:S05]  /*1da00*/  BSYNC B1 ;  /* 0x0000000000017941 */ /* 0x000fea0003800000 */
.L_x_509:
        /* <DEDUP_REMOVED lines=13> */
.L_x_512:
[----:B------:R-:W-:Y:S05]  /*1dae0*/  BSYNC B1 ;  /* 0x0000000000017941 */ /* 0x000fea0003800000 */
.L_x_511:
        /* <DEDUP_REMOVED lines=13> */
.L_x_514:
[----:B------:R-:W-:Y:S05]  /*1dbc0*/  BSYNC B1 ;  /* 0x0000000000017941 */ /* 0x000fea0003800000 */
.L_x_513:
        /* <DEDUP_REMOVED lines=13> */
.L_x_516:
[----:B------:R-:W-:Y:S05]  /*1dca0*/  BSYNC B1 ;  /* 0x0000000000017941 */ /* 0x000fea0003800000 */
.L_x_515:
        /* <DEDUP_REMOVED lines=13> */
.L_x_518:
[----:B------:R-:W-:Y:S05]  /*1dd80*/  BSYNC B1 ;  /* 0x0000000000017941 */ /* 0x000fea0003800000 */
.L_x_517:
        /* <DEDUP_REMOVED lines=13> */
.L_x_520:
[----:B------:R-:W-:Y:S05]  /*1de60*/  BSYNC B1 ;  /* 0x0000000000017941 */ /* 0x000fea0003800000 */
.L_x_519:
        /* <DEDUP_REMOVED lines=13> */
.L_x_522:
[----:B------:R-:W-:Y:S05]  /*1df40*/  BSYNC B1 ;  /* 0x0000000000017941 */ /* 0x000fea0003800000 */
.L_x_521:
        /* <DEDUP_REMOVED lines=13> */
.L_x_524:
[----:B------:R-:W-:Y:S05]  /*1e020*/  BSYNC B1 ;  /* 0x0000000000017941 */ /* 0x000fea0003800000 */
.L_x_523:
        /* <DEDUP_REMOVED lines=13> */
.L_x_526:
[----:B------:R-:W-:Y:S05]  /*1e100*/  BSYNC B1 ;  /* 0x0000000000017941 */ /* 0x000fea0003800000 */
.L_x_525:
        /* <DEDUP_REMOVED lines=13> */
.L_x_528:
[----:B------:R-:W-:Y:S05]  /*1e1e0*/  BSYNC B1 ;  /* 0x0000000000017941 */ /* 0x000fea0003800000 */
.L_x_527:
        /* <DEDUP_REMOVED lines=13> */
.L_x_530:
[----:B------:R-:W-:Y:S05]  /*1e2c0*/  BSYNC B1 ;  /* 0x0000000000017941 */ /* 0x000fea0003800000 */
.L_x_529:
        /* <DEDUP_REMOVED lines=13> */
.L_x_532:
[----:B------:R-:W-:Y:S05]  /*1e3a0*/  BSYNC B1 ;  /* 0x0000000000017941 */ /* 0x000fea0003800000 */
.L_x_531:
        /* <DEDUP_REMOVED lines=13> */
.L_x_534:
[----:B------:R-:W-:Y:S05]  /*1e480*/  BSYNC B1 ;  /* 0x0000000000017941 */ /* 0x000fea0003800000 */
.L_x_533:
        /* <DEDUP_REMOVED lines=13> */
.L_x_536:
[----:B------:R-:W-:Y:S05]  /*1e560*/  BSYNC B1 ;  /* 0x0000000000017941 */ /* 0x000fea0003800000 */
.L_x_535:
        /* <DEDUP_REMOVED lines=13> */
.L_x_538:
[----:B------:R-:W-:Y:S05]  /*1e640*/  BSYNC B1 ;  /* 0x0000000000017941 */ /* 0x000fea0003800000 */
.L_x_537:
        /* <DEDUP_REMOVED lines=13> */
.L_x_540:
[----:B------:R-:W-:Y:S05]  /*1e720*/  BSYNC B1 ;  /* 0x0000000000017941 */ /* 0x000fea0003800000 */
.L_x_539:
[----:B--234-:R-:W2:Y:S01]  /*1e730*/  LDL.LU R3, [R1+0x448] ;  /* 0x0004480001037983 */ /* 0x01cea20000300800 */
[----:B-----5:R-:W-:Y:S01]  /*1e740*/  LOP3.LUT R6, R6, 0xff, RZ, 0xc0, !PT ;  /* 0x000000ff06067812 */ /* 0x020fe200078ec0ff */
[----:B------:R-:W-:Y:S01]  /*1e750*/  BSSY B1, `(.L_x_541) ;  /* 0x000000b000017945 */ /* 0x000fe20003800000 */
[----:B------:R-:W-:Y:S02]  /*1e760*/  ISETP.LT.OR P2, PT, R0, 0xf9, !P1 ;  /* 0x000000f90000780c */ /* 0x000fe40004f41670 */
[----:B------:R-:W-:Y:S02]  /*1e770*/  F2FP.F16.E5M2.UNPACK_B R6, R6 ;  /* 0x00000006ff06723e */ /* 0x000fe400020004ff */
[----:B------:R-:W-:-:S03]  /*1e780*/  PRMT R2, RZ, 0x7610, R2 ;  /* 0x00007610ff027816 */ /* 0x000fc60000000002 */
[----:B------:R-:W-:-:S05]  /*1e790*/  HADD2.F32 R6, -RZ, R6.H0_H0 ;  /* 0x20000006ff067230 */ /* 0x000fca0000004100 */
[----:B------:R-:W-:-:S04]  /*1e7a0*/  FMUL R6, R6, UR22 ;  /* 0x0000001606067c20 */ /* 0x000fc80008400000 */
[----:B--2---:R-:W-:-:S05]  /*1e7b0*/  FFMA R6, R3, UR15, R6 ;  /* 0x0000000f03067c23 */ /* 0x004fca0008000006 */
[----:B------:R-:W-:-:S05]  /*1e7c0*/  F2FP.SATFINITE.E5M2.F32.PACK_AB_MERGE_C R3, RZ, R6, RZ ;  /* 0x00000006ff03723e */ /* 0x000fca00048060ff */
[----:B------:R2:W-:Y:S01]  /*1e7d0*/  @!P0 STG.E.U8 desc[UR20][R30.64+0xf9], R3 ;  /* 0x0000f9031e008986 */ /* 0x0005e2000c101114 */
[----:B------:R-:W-:Y:S05]  /*1e7e0*/  @P2 BRA `(.L_x_542) ;  /* 0x0000000000042947 */ /* 0x000fea0003800000 */
[----:B------:R3:W5:Y:S02]  /*1e7f0*/  LDG.E.U8 R2, desc[UR20][R4.64+0xf8] ;  /* 0x0000f81404027981 */ /* 0x000764000c1e1100 */
.L_x_542:
[----:B------:R-:W-:Y:S05]  /*1e800*/  BSYNC B1 ;  /* 0x0000000000017941 */ /* 0x000fea0003800000 */
.L_x_541:
[----:B--2---:R-:W2:Y:S01]  /*1e810*/  LDL.LU R3, [R1+0x44c] ;  /* 0x00044c0001037983 */ /* 0x004ea20000300800 */
        /* <DEDUP_REMOVED lines=12> */
.L_x_544:
[----:B------:R-:W-:Y:S05]  /*1e8e0*/  BSYNC B1 ;  /* 0x0000000000017941 */ /* 0x000fea0003800000 */
.L_x_543:
[----:B------:R-:W-:Y:S05]  /*1e8f0*/  @P1 BRA `(.L_x_545) ;  /* 0x0000004800881947 */ /* 0x000fea0003800000 */
[----:B------:R-:W2:Y:S01]  /*1e900*/  LDL.LU R2, [R1+0x450] ;  /* 0x0004500001027983 */ /* 0x000ea20000300800 */
[----:B-----5:R-:W-:-:S04]  /*1e910*/  LOP3.LUT R0, R0, 0xff, RZ, 0xc0, !PT ;  /* 0x000000ff00007812 */ /* 0x020fc800078ec0ff */
[----:B------:R-:W-:-:S05]  /*1e920*/  F2FP.F16.E5M2.UNPACK_B R0, R0 ;  /* 0x00000000ff00723e */ /* 0x000fca00020004ff */
[----:B------:R-:W-:-:S05]  /*1e930*/  HADD2.F32 R0, -RZ, R0.H0_H0 ;  /* 0x20000000ff007230 */ /* 0x000fca0000004100 */
[----:B------:R-:W-:-:S04]  /*1e940*/  FMUL R0, R0, UR22 ;  /* 0x0000001600007c20 */ /* 0x000fc80008400000 */
[----:B--2---:R-:W-:-:S05]  /*1e950*/  FFMA R0, R2, UR15, R0 ;  /* 0x0000000f02007c23 */ /* 0x004fca0008000000 */
[----:B------:R-:W-:-:S05]  /*1e960*/  F2FP.SATFINITE.E5M2.F32.PACK_AB_MERGE_C R3, RZ, R0, RZ ;  /* 0x00000000ff03723e */ /* 0x000fca00048060ff */
[----:B------:R2:W-:Y:S01]  /*1e970*/  STG.E.U8 desc[UR20][R28.64+0xf9], R3 ;  /* 0x0000f9031c007986 */ /* 0x0005e2000c101114 */
[----:B------:R-:W-:Y:S05]  /*1e980*/  BRA `(.L_x_545) ;  /* 0x0000004800647947 */ /* 0x000fea0003800000 */
.L_x_32:
[----:B------:R-:W-:Y:S01]  /*1e990*/  ISETP.GE.AND P3, PT, R34, 0x1, PT ;  /* 0x000000012200780c */ /* 0x000fe20003f66270 */
[----:B------:R-:W-:Y:S01]  /*1e9a0*/  FMUL R3, R3, UR15 ;  /* 0x0000000f03037c20 */ /* 0x000fe20008400000 */
[----:B------:R-:W3:Y:S02]  /*1e9b0*/  LDL.LU R2, [R1+0x200] ;  /* 0x0002000001027983 */ /* 0x000ee40000300800 */
[----:B------:R-:W-:Y:S02]  /*1e9c0*/  ISETP.LT.OR P0, PT, R0, 0x1, !P3 ;  /* 0x000000010000780c */ /* 0x000fe40005f01670 */
[----:B------:R-:W-:Y:S01]  /*1e9d0*/  F2FP.SATFINITE.E5M2.F32.PACK_AB_MERGE_C R3, RZ, R3, RZ ;  /* 0x00000003ff03723e */ /* 0x000fe200048060ff */
[----:B------:R-:W-:Y:S01]  /*1e9e0*/  FMUL R4, R4, UR15 ;  /* 0x0000000f04047c20 */ /* 0x000fe20008400000 */
[----:B------:R-:W-:Y:S01]  /*1e9f0*/  ISETP.GE.AND P2, PT, R34, 0x9, PT ;  /* 0x000000092200780c */ /* 0x000fe20003f46270 */
[----:B------:R-:W-:Y:S01]  /*1ea00*/  FMUL R5, R5, UR15 ;  /* 0x0000000f05057c20 */ /* 0x000fe20008400000 */
[----:B------:R-:W-:Y:S01]  /*1ea10*/  ISETP.LT.OR P1, PT, R0, 0x9, !P3 ;  /* 0x000000090000780c */ /* 0x000fe20005f21670 */
[----:B------:R-:W-:Y:S01]  /*1ea20*/  FMUL R6, R6, UR15 ;  /* 0x0000000f06067c20 */ /* 0x000fe20008400000 */
[----:B------:R-:W-:Y:S01]  /*1ea30*/  FMUL R7, R7, UR15 ;  /* 0x0000000f07077c20 */ /* 0x000fe20008400000 */
[----:B------:R-:W-:Y:S01]  /*1ea40*/  FMUL R8, R8, UR15 ;  /* 0x0000000f08087c20 */ /* 0x000fe20008400000 */
[----:B------:R-:W-:Y:S01]  /*1ea50*/  FMUL R9, R9, UR15 ;  /* 0x0000000f09097c20 */ /* 0x000fe20008400000 */
[----:B------:R-:W-:Y:S01]  /*1ea60*/  FMUL R10, R10, UR15 ;  /* 0x0000000f0a0a7c20 */ /* 0x000fe20008400000 */
[----:B------:R-:W-:Y:S01]  /*1ea70*/  FMUL R11, R11, UR15 ;  /* 0x0000000f0b0b7c20 */ /* 0x000fe20008400000 */
[----:B------:R0:W-:Y:S01]  /*1ea80*/  @!P0 STG.E.U8 desc[UR20][R24.64], R3 ;  /* 0x0000000318008986 */ /* 0x0001e2000c101114 */
[----:B------:R-:W-:-:S02]  /*1ea90*/  ISETP.LT.OR P0, PT, R0, 0x2, !P3 ;  /* 0x000000020000780c */ /* 0x000fc40005f01670 */
[----:B------:R-:W-:Y:S01]  /*1eaa0*/  F2FP.SATFINITE.E5M2.F32.PACK_AB_MERGE_C R4, RZ, R4, RZ ;  /* 0x00000004ff04723e */ /* 0x000fe200048060ff */
[----:B------:R-:W-:Y:S01]  /*1eab0*/  FMUL R12, R12, UR15 ;  /* 0x0000000f0c0c7c20 */ /* 0x000fe20008400000 */
[----:B------:R-:W-:Y:S01]  /*1eac0*/  F2FP.SATFINITE.E5M2.F32.PACK_AB_MERGE_C R5, RZ, R5, RZ ;  /* 0x00000005ff05723e */ /* 0x000fe200048060ff */
[----:B------:R-:W-:Y:S01]  /*1ead0*/  FMUL R13, R13, UR15 ;  /* 0x0000000f0d0d7c20 */ /* 0x000fe20008400000 */
[----:B------:R-:W-:Y:S01]  /*1eae0*/  FMUL R14, R14, UR15 ;  /* 0x0000000f0e0e7c20 */ /* 0x000fe20008400000 */
[----:B------:R-:W-:Y:S01]  /*1eaf0*/  FMUL R15, R15, UR15 ;  /* 0x0000000f0f0f7c20 */ /* 0x000fe20008400000 */
[----:B------:R-:W-:Y:S01]  /*1eb00*/  FMUL R16, R16, UR15 ;  /* 0x0000000f10107c20 */ /* 0x000fe20008400000 */
[----:B------:R-:W-:Y:S01]  /*1eb10*/  FMUL R17, R17, UR15 ;  /* 0x0000000f11117c20 */ /* 0x000fe20008400000 */
[----:B------:R-:W-:Y:S01]  /*1eb20*/  FMUL R18, R18, UR15 ;  /* 0x0000000f12127c20 */ /* 0x000fe20008400000 */
[----:B------:R-:W-:Y:S01]  /*1eb30*/  FMUL R19, R19, UR15 ;  /* 0x0000000f13137c20 */ /* 0x000fe20008400000 */
[----:B------:R-:W-:Y:S01]  /*1eb40*/  FMUL R20, R20, UR15 ;  /* 0x0000000f14147c20 */ /* 0x000fe20008400000 */
[----:B------:R-:W-:Y:S01]  /*1eb50*/  @!P0 STG.E.U8 desc[UR20][R24.64+0x1], R4 ;  /* 0x0000010418008986 */ /* 0x000fe2000c101114 */
[----:B------:R-:W-:-:S02]  /*1eb60*/  ISETP.LT.OR P0, PT, R0, 0x1, !P2 ;  /* 0x000000010000780c */ /* 0x000fc40005701670 */
[----:B------:R-:W-:Y:S01]  /*1eb70*/  F2FP.SATFINITE.E5M2.F32.PACK_AB_MERGE_C R6, RZ, R6, RZ ;  /* 0x00000006ff06723e */ /* 0x000fe200048060ff */
[----:B------:R-:W-:Y:S01]  /*1eb80*/  FMUL R21, R21, UR15 ;  /* 0x0000000f15157c20 */ /* 0x000fe20008400000 */
[----:B------:R-:W4:Y:S09]  /*1eb90*/  LDL.LU R41, [R1+0x204] ;  /* 0x0002040001297983 */ /* 0x000f320000300800 */
[----:B------:R1:W-:Y:S01]  /*1eba0*/  @!P0 STG.E.U8 desc[UR20][R26.64], R5 ;  /* 0x000000051a008986 */ /* 0x0003e2000c101114 */
[----:B------:R-:W-:-:S02]  /*1ebb0*/  ISETP.LT.OR P0, PT, R0, 0x2, !P2 ;  /* 0x000000020000780c */ /* 0x000fc40005701670 */
[----:B------:R-:W-:Y:S01]  /*1ebc0*/  F2FP.SATFINITE.E5M2.F32.PACK_AB_MERGE_C R7, RZ, R7, RZ ;  /* 0x00000007ff07723e */ /* 0x000fe200048060ff */
[----:B------:R-:W5:Y:S01]  /*1ebd0*/  LDL.LU R39, [R1+0x208] ;  /* 0x0002080001277983 */ /* 0x000f620000300800 */
[----:B------:R-:W-:Y:S02]  /*1ebe0*/  F2FP.SATFINITE.E5M2.F32.PACK_AB_MERGE_C R8, RZ, R8, RZ ;  /* 0x00000008ff08723e */ /* 0x000fe400048060ff */
[----:B------:R-:W-:Y:S01]  /*1ebf0*/  F2FP.SATFINITE.E5M2.F32.PACK_AB_MERGE_C R9, RZ, R9, RZ ;  /* 0x00000009ff09723e */ /* 0x000fe200048060ff */
[----:B------:R-:W-:Y:S01]  /*1ec00*/  FMUL R22, R22, UR15 ;  /* 0x0000000f16167c20 */ /* 0x000fe20008400000 */
[C---:B------:R-:W-:Y:S01]  /*1ec10*/  ISETP.LT.OR P5, PT, R0.reuse, 0xa, !P2 ;  /* 0x0000000a0000780c */ /* 0x040fe200057a1670 */
[----:B------:R-:W2:Y:S04]  /*1ec20*/  LDL.LU R35, [R1+0x20c] ;  /* 0x00020c0001237983 */ /* 0x000ea80000300800 */
[----:B------:R-:W-:Y:S01]  /*1ec30*/  @!P0 STG.E.U8 desc[UR20][R26.64+0x1], R6 ;  /* 0x000001061a008986 */ /* 0x000fe2000c101114 */
[----:B------:R-:W-:-:S03]  /*1ec40*/  ISETP.LT.OR P0, PT, R0, 0xa, !P3 ;  /* 0x0000000a0000780c */ /* 0x000fc60005f01670 */
[----:B------:R-:W-:Y:S01]  /*1ec50*/  @!P1 STG.E.U8 desc[UR20][R24.64+0x8], R7 ;  /* 0x0000080718009986 */ /* 0x000fe2000c101114 */
[----:B------:R-:W-:Y:S02]  /*1ec60*/  ISETP.LT.OR P1, PT, R0, 0x9, !P2 ;  /* 0x000000090000780c */ /* 0x000fe40005721670 */
[----:B------:R-:W-:Y:S01]  /*1ec70*/  F2FP.SATFINITE.E5M2.F32.PACK_AB_MERGE_C R10, RZ, R10, RZ ;  /* 0x0000000aff0a723e */ /* 0x000fe200048060ff */
[----:B------:R-:W-:Y:S01]  /*1ec80*/  FMUL R152, R152, UR15 ;  /* 0x0000000f98987c20 */ /* 0x000fe20008400000 */
[----:B------:R-:W-:Y:S01]  /*1ec90*/  F2FP.SATFINITE.E5M2.F32.PACK_AB_MERGE_C R11, RZ, R11, RZ ;  /* 0x0000000bff0b723e */ /* 0x000fe200048060ff */
[----:B------:R-:W5:Y:S04]  /*1eca0*/  LDL.LU R33, [R1+0x210] ;  /* 0x0002100001217983 */ /* 0x000f680000300800 */
[----:B------:R-:W-:Y:S01]  /*1ecb0*/  @!P0 STG.E.U8 desc[UR20][R24.64+0x9], R8 ;  /* 0x0000090818008986 */ /* 0x000fe2000c101114 */
[----:B------:R-:W-:-:S03]  /*1ecc0*/  ISETP.LT.OR P0, PT, R0, 0x11, !P3 ;  /* 0x000000110000780c */ /* 0x000fc60005f01670 */
[----:B------:R-:W-:Y:S01]  /*1ecd0*/  @!P1 STG.E.U8 desc[UR20][R26.64+0x8], R9 ;  /* 0x000008091a009986 */ /* 0x000fe2000c101114 */
[C---:B------:R-:W-:Y:S02]  /*1ece0*/  ISETP.LT.OR P1, PT, R0.reuse, 0x12, !P3 ;  /* 0x000000120000780c */ /* 0x040fe40005f21670 */
[----:B------:R-:W-:Y:S01]  /*1ecf0*/  F2FP.SATFINITE.E5M2.F32.PACK_AB_MERGE_C R12, RZ, R12, RZ ;  /* 0x0000000cff0c723e */ /* 0x000fe200048060ff */
[----:B------:R-:W-:Y:S01]  /*1ed00*/  @!P5 STG.E.U8 desc[UR20][R26.64+0x9], R10 ;  /* 0x0000090a1a00d986 */ /* 0x000fe2000c101114 */
[C---:B------:R-:W-:Y:S02]  /*1ed10*/  ISETP.LT.OR P5, PT, R0.reuse, 0x11, !P2 ;  /* 0x000000110000780c */ /* 0x040fe400057a1670 */
[----:B------:R-:W-:Y:S01]  /*1ed20*/  F2FP.SATFINITE.E5M2.F32.PACK_AB_MERGE_C R13, RZ, R13, RZ ;  /* 0x0000000dff0d723e */ /* 0x000fe200048060ff */
[----:B------:R-:W5:Y:S01]  /*1ed30*/  LDL.LU R32, [R1+0x214] ;  /* 0x0002140001207983 */ /* 0x000f620000300800 */
[----:B------:R-:W-:Y:S01]  /*1ed40*/  F2FP.SATFINITE.E5M2.F32.PACK_AB_MERGE_C R14, RZ, R14, RZ ;  /* 0x0000000eff0e723e */ /* 0x000fe200048060ff */
[----:B------:R-:W-:Y:S01]  /*1ed50*/  FMUL R23, R23, UR15 ;  /* 0x0000000f17177c20 */ /* 0x000fe20008400000 */
[----:B------:R-:W-:Y:S01]  /*1ed60*/  F2FP.SATFINITE.E5M2.F32.PACK_AB_MERGE_C R15, RZ, R15, RZ ;  /* 0x0000000fff0f723e */ /* 0x000fe200048060ff */
[----:B------:R-:W-:Y:S01]  /*1ed70*/  @!P0 STG.E.U8 desc[UR20][R24.64+0x10], R11 ;  /* 0x0000100b18008986 */ /* 0x000fe2000c101114 */
[C---:B------:R-:W-:Y:S01]  /*1ed80*/  ISETP.LT.OR P0, PT, R0.reuse, 0x12, !P2 ;  /* 0x000000120000780c */ /* 0x040fe20005701670 */
[----:B------:R-:W-:Y:S01]  /*1ed90*/  FMUL R153, R153, UR15 ;  /* 0x0000000f99997c20 */ /* 0x000fe20008400000 */
[----:B------:R-:W-:Y:S01]  /*1eda0*/  F2FP.SATFINITE.E5M2.F32.PACK_AB_MERGE_C R16, RZ, R16, RZ ;  /* 0x00000010ff10723e */ /* 0x000fe200048060ff */
[----:B------:R-:W-:Y:S01]  /*1edb0*/  @!P1 STG.E.U8 desc[UR20][R24.64+0x11], R12 ;  /* 0x0000110c18009986 */ /* 0x000fe2000c101114 */
[----:B------:R-:W-:Y:S01]  /*1edc0*/  ISETP.LT.OR P1, PT, R0, 0x19, !P3 ;  /* 0x000000190000780c */ /* 0x000fe20005f21670 */
[----:B------:R-:W-:Y:S01]  /*1edd0*/  FMUL R154, R154, UR15 ;  /* 0x0000000f9a9a7c20 */ /* 0x000fe20008400000 */
[----:B------:R-:W-:Y:S01]  /*1ede0*/  F2FP.SATFINITE.E5M2.F32.PACK_AB_MERGE_C R17, RZ, R17, RZ ;  /* 0x00000011ff11723e */ /* 0x000fe200048060ff */
[----:B------:R-:W-:Y:S01]  /*1edf0*/  @!P5 STG.E.U8 desc[UR20][R26.64+0x10], R13 ;  /* 0x0000100d1a00d986 */ /* 0x000fe2000c101114 */
[----:B------:R-:W-:Y:S01]  /*1ee00*/  ISETP.LT.OR P5, PT, R0, 0x1a, !P3 ;  /* 0x0000001a0000780c */ /* 0x000fe20005fa1670 */
[----:B------:R-:W-:Y:S01]  /*1ee10*/  FMUL R156, R156, UR15 ;  /* 0x0000000f9c9c7c20 */ /* 0x000fe20008400000 */
        /* <DEDUP_REMOVED lines=20> */
[C---:B------:R-:W-:Y:S01]  /*1ef60*/  ISETP.LT.OR P6, PT, R0.reuse, 0x2a, !P2 ;  /* 0x0000002a0000780c */ /* 0x040fe200057c1670 */
        /* <DEDUP_REMOVED lines=36> */
[----:B------:R-:W-:Y:S01]  /*1f1b0*/  @!P6 STG.E.U8 desc[UR20][R26.64+0x29], R154 ;  /* 0x0000299a1a00e986 */ /* 0x000fe2000c101114 */
[C---:B------:R-:W-:Y:S01]  /*1f1c0*/  ISETP.LT.OR P6, PT, R0.reuse, 0x32, !P2 ;  /* 0x000000320000780c */ /* 0x040fe200057c1670 */
        /* <DEDUP_REMOVED lines=21> */
[----:B0-----:R-:W-:Y:S01]  /*1f320*/  F2FP.SATFINITE.E5M2.F32.PACK_AB_MERGE_C R3, RZ, R168, RZ ;  /* 0x000000a8ff03723e */ /* 0x001fe200048060ff */
        /* <DEDUP_REMOVED lines=11> */
[----:B-1----:R-:W-:Y:S01]  /*1f3e0*/  F2FP.SATFINITE.E5M2.F32.PACK_AB_MERGE_C R5, RZ, R170, RZ ;  /* 0x000000aaff05723e */ /* 0x002fe200048060ff */
        /* <DEDUP_REMOVED lines=20> */
[----:B------:R0:W-:Y:S01]  /*1f530*/  @!P1 STG.E.U8 desc[UR20][R24.64+0x49], R3 ;  /* 0x0000490318009986 */ /* 0x0001e2000c101114 */
[----:B------:R-:W-:Y:S01]  /*1f540*/  ISETP.LT.OR P1, PT, R0, 0x52, !P3 ;  /* 0x000000520000780c */ /* 0x000fe20005f21670 */
[----:B------:R-:W-:Y:S01]  /*1f550*/  FMUL R186, R186, UR15 ;  /* 0x0000000fbaba7c20 */ /* 0x000fe20008400000 */
[----:B------:R-:W-:Y:S01]  /*1f560*/  F2FP.SATFINITE.E5M2.F32.PACK_AB_MERGE_C R181, RZ, R181, RZ ;  /* 0x000000b5ffb5723e */ /* 0x000fe200048060ff */
[----:B------:R-:W-:Y:S01]  /*1f570*/  @!P5 STG.E.U8 desc[UR20][R26.64+0x48], R169 ;  /* 0x000048a91a00d986 */ /* 0x000fe2000c101114 */
[----:B------:R-:W-:Y:S01]  /*1f580*/  ISETP.LT.OR P5, PT, R0, 0x51, !P2 ;  /* 0x000000510000780c */ /* 0x000fe200057a1670 */
[----:B------:R-:W-:Y:S01]  /*1f590*/  FMUL R188, R188, UR15 ;  /* 0x0000000fbcbc7c20 */ /* 0x000fe20008400000 */
[----:B------:R-:W-:Y:S01]  /*1f5a0*/  F2FP.SATFINITE.E5M2.F32.PACK_AB_MERGE_C R183, RZ, R183, RZ ;  /* 0x000000b7ffb7723e */ /* 0x000fe200048060ff */
[----:B------:R1:W-:Y:S01]  /*1f5b0*/  @!P6 STG.E.U8 desc[UR20][R26.64+0x49], R5 ;  /* 0x000049051a00e986 */ /* 0x0003e2000c101114 */
[C---:B------:R-:W-:Y:S01]  /*1f5c0*/  ISETP.LT.OR P6, PT, R0.reuse, 0x52, !P2 ;  /* 0x000000520000780c */ /* 0x040fe200057c1670 */
[----:B------:R-:W-:Y:S01]  /*1f5d0*/  FMUL R187, R187, UR15 ;  /* 0x0000000fbbbb7c20 */ /* 0x000fe20008400000 */
[----:B------:R-:W-:Y:S01]  /*1f5e0*/  F2FP.SATFINITE.E5M2.F32.PACK_AB_MERGE_C R185, RZ, R185, RZ ;  /* 0x000000b9ffb9723e */ /* 0x000fe200048060ff */
[----:B------:R-:W-:Y:S01]  /*1f5f0*/  @!P0 STG.E.U8 desc[UR20][R24.64+0x50], R171 ;  /* 0x000050ab18008986 */ /* 0x000fe2000c101114 */
[----:B0-----:R-:W-:Y:S01]  /*1f600*/  F2FP.SATFINITE.E5M2.F32.PACK_AB_MERGE_C R3, RZ, R172, RZ ;  /* 0x000000acff03723e */ /* 0x001fe200048060ff */
[----:B------:R-:W-:Y:S01]  /*1f610*/  FMUL R189, R189, UR15 ;  /* 0x0000000fbdbd7c20 */ /* 0x000fe20008400000 */
[----:B------:R-:W-:Y:S01]  /*1f620*/  ISETP.LT.OR P0, PT, R0, 0x59, !P3 ;  /* 0x000000590000780c */ /* 0x000fe20005f01670 */
[----:B------:R-:W-:Y:S01]  /*1f630*/  FMUL R190, R190, UR15 ;  /* 0x0000000fbebe7c20 */ /* 0x000fe20008400000 */
[----:B------:R-:W-:Y:S01]  /*1f640*/  FMUL R192, R192, UR15 ;  /* 0x0000000fc0c07c20 */ /* 0x000fe20008400000 */
[----:B------:R0:W-:Y:S01]  /*1f650*/  @!P1 STG.E.U8 desc[UR20][R24.64+0x51], R3 ;  /* 0x0000510318009986 */ /* 0x0001e2000c101114 */
[C---:B------:R-:W-:Y:S01]  /*1f660*/  ISETP.LT.OR P1, PT, R0.reuse, 0x5a, !P3 ;  /* 0x0000005a0000780c */ /* 0x040fe20005f21670 */
[----:B------:R-:W-:Y:S01]  /*1f670*/  FMUL R191, R191, UR15 ;  /* 0x0000000fbfbf7c20 */ /* 0x000fe20008400000 */
[----:B-1----:R-:W-:Y:S01]  /*1f680*/  F2FP.SATFINITE.E5M2.F32.PACK_AB_MERGE_C R5, RZ, R174, RZ ;  /* 0x000000aeff05723e */ /* 0x002fe200048060ff */
        /* <DEDUP_REMOVED lines=9> */
[----:B0-----:R-:W-:Y:S01]  /*1f720*/  F2FP.SATFINITE.E5M2.F32.PACK_AB_MERGE_C R3, RZ, R176, RZ ;  /* 0x000000b0ff03723e */ /* 0x001fe200048060ff */
[----:B------:R-:W-:Y:S01]  /*1f730*/  FMUL R196, R196, UR15 ;  /* 0x0000000fc4c47c20 */ /* 0x000fe20008400000 */
[C---:B------:R-:W-:Y:S01]  /*1f740*/  ISETP.LT.OR P0, PT, R0.reuse, 0x61, !P3 ;  /* 0x000000610000780c */ /* 0x040fe20005f01670 */
[----:B------:R-:W-:Y:S01]  /*1f750*/  FMUL R195, R195, UR15 ;  /* 0x0000000fc3c37c20 */ /* 0x000fe20008400000 */
[----:B------:R-:W-:Y:S01]  /*1f760*/  F2FP.SATFINITE.E5M2.F32.PACK_AB_MERGE_C R191, RZ, R191, RZ ;  /* 0x000000bfffbf723e */ /* 0x000fe200048060ff */
[----:B------:R0:W-:Y:S01]  /*1f770*/  @!P1 STG.E.U8 desc[UR20][R24.64+0x59], R3 ;  /* 0x0000590318009986 */ /* 0x0001e2000c101114 */
[C---:B------:R-:W-:Y:S01]  /*1f780*/  ISETP.LT.OR P1, PT, R0.reuse, 0x62, !P3 ;  /* 0x000000620000780c */ /* 0x040fe20005f21670 */
[----:B------:R-:W-:Y:S01]  /*1f790*/  FMUL R197, R197, UR15 ;  /* 0x0000000fc5c57c20 */ /* 0x000fe20008400000 */
[----:B-1----:R-:W-:Y:S01]  /*1f7a0*/  F2FP.SATFINITE.E5M2.F32.PACK_AB_MERGE_C R5, RZ, R178, RZ ;  /* 0x000000b2ff05723e */ /* 0x002fe200048060ff */
[----:B------:R-:W-:Y:S01]  /*1f7b0*/  @!P5 STG.E.U8 desc[UR20][R26.64+0x58], R177 ;  /* 0x000058b11a00d986 */ /* 0x000fe2000c101114 */
[----:B------:R-:W-:Y:S01]  /*1f7c0*/  ISETP.LT.OR P5, PT, R0, 0x61, !P2 ;  /* 0x000000610000780c */ /* 0x000fe200057a1670 */
        /* <DEDUP_REMOVED lines=13> */
[----:B------:R-:W-:Y:S01]  /*1f8a0*/  ISETP.LT.OR P1, PT, R0, 0x6a, !P3 ;  /* 0x0000006a0000780c */ /* 0x000fe20005f21670 */
[----:B------:R-:W-:Y:S01]  /*1f8b0*/  FMUL R202, R202, UR15 ;  /* 0x0000000fcaca7c20 */ /* 0x000fe20008400000 */
[----:B-1----:R-:W-:Y:S01]  /*1f8c0*/  F2FP.SATFINITE.E5M2.F32.PACK_AB_MERGE_C R5, RZ, R182, RZ ;  /* 0x000000b6ff05723e */ /* 0x002fe200048060ff */
        /* <DEDUP_REMOVED lines=111> */
[----:B---3--:R-:W-:Y:S01]  /*1ffc0*/  FMUL R2, R2, UR15 ;  /* 0x0000000f02027c20 */ /* 0x008fe20008400000 */
        /* <DEDUP_REMOVED lines=8> */
[----:B------:R-:W3:Y:S01]  /*20050*/  LDL.LU R38, [R1+0x218] ;  /* 0x0002180001267983 */ /* 0x000ee20000300800 */
[----:B------:R-:W-:-:S03]  /*20060*/  F2FP.SATFINITE.E5M2.F32.PACK_AB_MERGE_C R233, RZ, R233, RZ ;  /* 0x000000e9ffe9723e */ /* 0x000fc600048060ff */
[----:B------:R0:W-:Y:S01]  /*20070*/  @!P1 STG.E.U8 desc[UR20][R24.64+0x99], R3 ;  /* 0x0000990318009986 */ /* 0x0001e2000c101114 */
[C---:B------:R-:W-:Y:S02]  /*20080*/  ISETP.LT.OR P1, PT, R0.reuse, 0xa2, !P3 ;  /* 0x000000a20000780c */ /* 0x040fe40005f21670 */
[----:B-1----:R-:W-:Y:S01]  /*20090*/  F2FP.SATFINITE.E5M2.F32.PACK_AB_MERGE_C R5, RZ, R210, RZ ;  /* 0x000000d2ff05723e */ /* 0x002fe200048060ff */
[----:B------:R-:W-:Y:S01]  /*200a0*/  @!P5 STG.E.U8 desc[UR20][R26.64+0x98], R209 ;  /* 0x000098d11a00d986 */ /* 0x000fe2000c101114 */
[----:B------:R-:W-:-:S03]  /*200b0*/  ISETP.LT.OR P5, PT, R0, 0xa1, !P2 ;  /* 0x000000a10000780c */ /* 0x000fc600057a1670 */
[----:B------:R1:W-:Y:S01]  /*200c0*/  @!P6 STG.E.U8 desc[UR20][R26.64+0x99], R5 ;  /* 0x000099051a00e986 */ /* 0x0003e2000c101114 */
[C---:B------:R-:W-:Y:S02]  /*200d0*/  ISETP.LT.OR P6, PT, R0.reuse, 0xa2, !P2 ;  /* 0x000000a20000780c */ /* 0x040fe400057c1670 */
[----:B0-----:R-:W-:Y:S01]  /*200e0*/  F2FP.SATFINITE.E5M2.F32.PACK_AB_MERGE_C R3, RZ, R212, RZ ;  /* 0x000000d4ff03723e */ /* 0x001fe200048060ff */
[----:B------:R-:W-:Y:S01]  /*200f0*/  @!P0 STG.E.U8 desc[UR20][R24.64+0xa0], R211 ;  /* 0x0000a0d318008986 */ /* 0x000fe2000c101114 */
[----:B------:R-:W-:-:S03]  /*20100*/  ISETP.LT.OR P0, PT, R0, 0xa9, !P3 ;  /* 0x000000a90000780c */ /* 0x000fc60005f01670 */
        /* <DEDUP_REMOVED lines=48> */
[----:B------:R-:W3:Y:S04]  /*20410*/  LDL.LU R37, [R1+0x21c] ;  /* 0x00021c0001257983 */ /* 0x000ee80000300800 */
[----:B------:R-:W-:Y:S01]  /*20420*/  @!P1 STG.E.U8 desc[UR20][R24.64+0xc9], R3 ;  /* 0x0000c90318009986 */ /* 0x000fe2000c101114 */
[C---:B------:R-:W-:Y:S02]  /*20430*/  ISETP.LT.OR P1, PT, R0.reuse, 0xd2, !P3 ;  /* 0x000000d20000780c */ /* 0x040fe40005f21670 */
[----:B-1----:R-:W-:Y:S01]  /*20440*/  F2FP.SATFINITE.E5M2.F32.PACK_AB_MERGE_C R5, RZ, R234, RZ ;  /* 0x000000eaff05723e */ /* 0x002fe200048060ff */
[----:B------:R-:W3:Y:S01]  /*20450*/  LDL.LU R36, [R1+0x220] ;  /* 0x0002200001247983 */ /* 0x000ee20000300800 */
[----:B------:R-:W-:Y:S01]  /*20460*/  F2FP.SATFINITE.E5M2.F32.PACK_AB_MERGE_C R7, RZ, R236, RZ ;  /* 0x000000ecff07723e */ /* 0x000fe200048060ff */
[----:B--2---:R-:W-:Y:S01]  /*20470*/  FMUL R4, R35, UR15 ;  /* 0x0000000f23047c20 */ /* 0x004fe20008400000 */
[----:B------:R-:W-:Y:S01]  /*20480*/  F2FP.SATFINITE.E5M2.F32.PACK_AB_MERGE_C R9, RZ, R2, RZ ;  /* 0x00000002ff09723e */ /* 0x000fe200048060ff */
[----:B----4-:R-:W-:Y:S01]  /*20490*/  FMUL R2, R41, UR15 ;  /* 0x0000000f29027c20 */ /* 0x010fe20008400000 */
[----:B------:R-:W2:Y:S04]  /*204a0*/  LDL.LU R35, [R1+0x224] ;  /* 0x0002240001237983 */ /* 0x000ea80000300800 */
[----:B------:R-:W-:Y:S01]  /*204b0*/  @!P0 STG.E.U8 desc[UR20][R24.64+0xc8], R231 ;  /* 0x0000c8e718008986 */ /* 0x000fe2000c101114 */
[----:B------:R-:W-:-:S03]  /*204c0*/  ISETP.LT.OR P0, PT, R0, 0xd1, !P3 ;  /* 0x000000d10000780c */ /* 0x000fc60005f01670 */
[----:B------:R-:W-:Y:S01]  /*204d0*/  @!P5 STG.E.U8 desc[UR20][R26.64+0xc8], R233 ;  /* 0x0000c8e91a00d986 */ /* 0x000fe2000c101114 */
[----:B------:R-:W-:-:S03]  /*204e0*/  ISETP.LT.OR P5, PT, R0, 0xd1, !P2 ;  /* 0x000000d10000780c */ /* 0x000fc600057a1670 */
[----:B------:R5:W-:Y:S01]  /*204f0*/  @!P6 STG.E.U8 desc[UR20][R26.64+0xc9], R5 ;  /* 0x0000c9051a00e986 */ /* 0x000be2000c101114 */
[----:B------:R-:W-:-:S03]  /*20500*/  ISETP.LT.OR P6, PT, R0, 0xd2, !P2 ;  /* 0x000000d20000780c */ /* 0x000fc600057c1670 */
[----:B------:R0:W-:Y:S01]  /*20510*/  @!P1 STG.E.U8 desc[UR20][R24.64+0xd1], R7 ;  /* 0x0000d10718009986 */ /* 0x0001e2000c101114 */
[----:B-----5:R-:W-:-:S03]  /*20520*/  FMUL R5, R33, UR15 ;  /* 0x0000000f21057c20 */ /* 0x020fc60008400000 */
[----:B------:R-:W4:Y:S01]  /*20530*/  LDL.LU R33, [R1+0x228] ;  /* 0x0002280001217983 */ /* 0x000f220000300800 */
[----:B0-----:R-:W-:Y:S01]  /*20540*/  F2FP.SATFINITE.E5M2.F32.PACK_AB_MERGE_C R7, RZ, R2, RZ ;  /* 0x00000002ff07723e */ /* 0x001fe200048060ff */
[----:B------:R-:W-:Y:S02]  /*20550*/  FMUL R2, R32, UR15 ;  /* 0x0000000f20027c20 */ /* 0x000fe40008400000 */
[----:B------:R-:W5:Y:S04]  /*20560*/  LDL.LU R41, [R1+0x22c] ;  /* 0x00022c0001297983 */ /* 0x000f680000300800 */
[----:B------:R-:W5:Y:S01]  /*20570*/  LDL.LU R32, [R1+0x230] ;  /* 0x0002300001207983 */ /* 0x000f620000300800 */
[----:B------:R-:W-:Y:S01]  /*20580*/  F2FP.SATFINITE.E5M2.F32.PACK_AB_MERGE_C R235, RZ, R235, RZ ;  /* 0x000000ebffeb723e */ /* 0x000fe200048060ff */
[----:B------:R-:W-:Y:S01]  /*20590*/  FMUL R3, R39, UR15 ;  /* 0x0000000f27037c20 */ /* 0x000fe20008400000 */
[----:B------:R-:W-:Y:S01]  /*205a0*/  F2FP.SATFINITE.E5M2.F32.PACK_AB_MERGE_C R237, RZ, R237, RZ ;  /* 0x000000edffed723e */ /* 0x000fe200048060ff */
[----:B------:R-:W5:Y:S04]  /*205b0*/  LDL.LU R39, [R1+0x234] ;  /* 0x0002340001277983 */ /* 0x000f680000300800 */
[----:B------:R-:W-:Y:S01]  /*205c0*/  @!P0 STG.E.U8 desc[UR20][R24.64+0xd0], R235 ;  /* 0x0000d0eb18008986 */ /* 0x000fe2000c101114 */
[----:B------:R-:W-:-:S02]  /*205d0*/  ISETP.LT.OR P0, PT, R0, 0xd9, !P3 ;  /* 0x000000d90000780c */ /* 0x000fc40005f01670 */
[C---:B------:R-:W-:Y:S01]  /*205e0*/  ISETP.LT.OR P1, PT, R0.reuse, 0xda, !P3 ;  /* 0x000000da0000780c */ /* 0x040fe20005f21670 */
[----:B------:R-:W-:Y:S01]  /*205f0*/  @!P5 STG.E.U8 desc[UR20][R26.64+0xd0], R237 ;  /* 0x0000d0ed1a00d986 */ /* 0x000fe2000c101114 */
[----:B------:R-:W-:Y:S02]  /*20600*/  ISETP.LT.OR P5, PT, R0, 0xd9, !P2 ;  /* 0x000000d90000780c */ /* 0x000fe400057a1670 */
[----:B------:R-:W-:Y:S01]  /*20610*/  F2FP.SATFINITE.E5M2.F32.PACK_AB_MERGE_C R11, RZ, R3, RZ ;  /* 0x00000003ff0b723e */ /* 0x000fe200048060ff */
[----:B------:R0:W-:Y:S01]  /*20620*/  @!P6 STG.E.U8 desc[UR20][R26.64+0xd1], R9 ;  /* 0x0000d1091a00e986 */ /* 0x0001e2000c101114 */
[----:B------:R-:W-:-:S05]  /*20630*/  F2FP.SATFINITE.E5M2.F32.PACK_AB_MERGE_C R13, RZ, R4, RZ ;  /* 0x00000004ff0d723e */ /* 0x000fca00048060ff */
[----:B------:R1:W-:Y:S01]  /*20640*/  @!P0 STG.E.U8 desc[UR20][R24.64+0xd8], R7 ;  /* 0x0000d80718008986 */ /* 0x0003e2000c101114 */
[----:B0-----:R-:W-:-:S03]  /*20650*/  F2FP.SATFINITE.E5M2.F32.PACK_AB_MERGE_C R9, RZ, R5, RZ ;  /* 0x00000005ff09723e */ /* 0x001fc600048060ff */
[----:B------:R0:W-:Y:S01]  /*20660*/  @!P1 STG.E.U8 desc[UR20][R24.64+0xd9], R11 ;  /* 0x0000d90b18009986 */ /* 0x0001e2000c101114 */
[----:B-1----:R-:W-:-:S03]  /*20670*/  F2FP.SATFINITE.E5M2.F32.PACK_AB_MERGE_C R7, RZ, R2, RZ ;  /* 0x00000002ff07723e */ /* 0x002fc600048060ff */
[----:B------:R1:W-:Y:S01]  /*20680*/  @!P5 STG.E.U8 desc[UR20][R26.64+0xd8], R13 ;  /* 0x0000d80d1a00d986 */ /* 0x0003e2000c101114 */
[----:B---3--:R-:W-:-:S03]  /*20690*/  FMUL R3, R38, UR15 ;  /* 0x0000000f26037c20 */ /* 0x008fc60008400000 */
[----:B------:R-:W3:Y:S02]  /*206a0*/  LDL.LU R38, [R1+0x238] ;  /* 0x0002380001267983 */ /* 0x000ee40000300800 */
[----:B0-----:R-:W-:Y:S01]  /*206b0*/  F2FP.SATFINITE.E5M2.F32.PACK_AB_MERGE_C R11, RZ, R3, RZ ;  /* 0x00000003ff0b723e */ /* 0x001fe200048060ff */
[----:B------:R-:W-:Y:S02]  /*206c0*/  FMUL R4, R37, UR15 ;  /* 0x0000000f25047c20 */ /* 0x000fe40008400000 */
[----:B------:R-:W3:Y:S01]  /*206d0*/  LDL.LU R37, [R1+0x23c] ;  /* 0x00023c0001257983 */ /* 0x000ee20000300800 */
[----:B------:R-:W-:-:S03]  /*206e0*/  FMUL R5, R36, UR15 ;  /* 0x0000000f24057c20 */ /* 0x000fc60008400000 */
[----:B------:R-:W3:Y:S01]  /*206f0*/  LDL.LU R36, [R1+0x240] ;  /* 0x0002400001247983 */ /* 0x000ee20000300800 */
[----:B--2---:R-:W-:-:S03]  /*20700*/  FMUL R2, R35, UR15 ;  /* 0x0000000f23027c20 */ /* 0x004fc60008400000 */
[----:B------:R-:W2:Y:S01]  /*20710*/  LDL.LU R35, [R1+0x244] ;  /* 0x0002440001237983 */ /* 0x000ea20000300800 */
[----:B-1----:R-:W-:Y:S01]  /*20720*/  F2FP.SATFINITE.E5M2.F32.PACK_AB_MERGE_C R13, RZ, R4, RZ ;  /* 0x00000004ff0d723e */ /* 0x002fe200048060ff */
[----:B----4-:R-:W-:Y:S02]  /*20730*/  FMUL R3, R33, UR15 ;  /* 0x0000000f21037c20 */ /* 0x010fe40008400000 */
[----:B------:R-:W4:Y:S01]  /*20740*/  LDL.LU R33, [R1+0x248] ;  /* 0x0002480001217983 */ /* 0x000f220000300800 */
[----:B-----5:R-:W-:-:S03]  /*20750*/  FMUL R4, R32, UR15 ;  /* 0x0000000f20047c20 */ /* 0x020fc60008400000 */
[----:B------:R-:W5:Y:S01]  /*20760*/  LDL.LU R32, [R1+0x24c] ;  /* 0x00024c0001207983 */ /* 0x000f620000300800 */
[C---:B------:R-:W-:Y:S02]  /*20770*/  ISETP.LT.OR P6, PT, R0.reuse, 0xda, !P2 ;  /* 0x000000da0000780c */ /* 0x040fe400057c1670 */
[C---:B------:R-:W-:Y:S02]  /*20780*/  ISETP.LT.OR P5, PT, R0.reuse, 0xe1, !P3 ;  /* 0x000000e10000780c */ /* 0x040fe40005fa1670 */
[C---:B------:R-:W-:Y:S02]  /*20790*/  ISETP.LT.OR P1, PT, R0.reuse, 0xe2, !P2 ;  /* 0x000000e20000780c */ /* 0x040fe40005721670 */
[----:B------:R-:W-:-:S07]  /*207a0*/  ISETP.LT.OR P0, PT, R0, 0xe1, !P2 ;  /* 0x000000e10000780c */ /* 0x000fce0005701670 */
[----:B------:R0:W-:Y:S01]  /*207b0*/  @!P6 STG.E.U8 desc[UR20][R26.64+0xd9], R9 ;  /* 0x0000d9091a00e986 */ /* 0x0001e2000c101114 */
[----:B------:R-:W-:Y:S02]  /*207c0*/  ISETP.LT.OR P6, PT, R0, 0xe2, !P3 ;  /* 0x000000e20000780c */ /* 0x000fe40005fc1670 */
[----:B------:R-:W-:Y:S01]  /*207d0*/  F2FP.SATFINITE.E5M2.F32.PACK_AB_MERGE_C R5, RZ, R5, RZ ;  /* 0x00000005ff05723e */ /* 0x000fe200048060ff */
[----:B------:R-:W-:Y:S01]  /*207e0*/  @!P5 STG.E.U8 desc[UR20][R24.64+0xe0], R7 ;  /* 0x0000e0071800d986 */ /* 0x000fe2000c101114 */
[----:B0-----:R-:W-:Y:S01]  /*207f0*/  F2FP.SATFINITE.E5M2.F32.PACK_AB_MERGE_C R9, RZ, R2, RZ ;  /* 0x00000002ff09723e */ /* 0x001fe200048060ff */
[----:B------:R-:W-:-:S08]  /*20800*/  FMUL R2, R41, UR15 ;  /* 0x0000000f29027c20 */ /* 0x000fd00008400000 */
[----:B------:R-:W-:Y:S01]  /*20810*/  @!P6 STG.E.U8 desc[UR20][R24.64+0xe1], R11 ;  /* 0x0000e10b1800e986 */ /* 0x000fe2000c101114 */
[----:B------:R-:W-:-:S03]  /*20820*/  ISETP.LT.OR P6, PT, R0, 0xe9, !P3 ;  /* 0x000000e90000780c */ /* 0x000fc60005fc1670 */
[----:B------:R0:W-:Y:S04]  /*20830*/  @!P1 STG.E.U8 desc[UR20][R26.64+0xe1], R5 ;  /* 0x0000e1051a009986 */ /* 0x0001e8000c101114 */
[----:B------:R-:W5:Y:S01]  /*20840*/  LDL.LU R41, [R1+0x250] ;  /* 0x0002500001297983 */ /* 0x000f620000300800 */
[----:B------:R-:W-:-:S03]  /*20850*/  ISETP.LT.OR P5, PT, R0, 0xea, !P2 ;  /* 0x000000ea0000780c */ /* 0x000fc600057a1670 */
[----:B------:R1:W-:Y:S01]  /*20860*/  @!P0 STG.E.U8 desc[UR20][R26.64+0xe0], R13 ;  /* 0x0000e00d1a008986 */ /* 0x0003e2000c101114 */
[----:B0-----:R-:W-:Y:S01]  /*20870*/  F2FP.SATFINITE.E5M2.F32.PACK_AB_MERGE_C R5, RZ, R2, RZ ;  /* 0x00000002ff05723e */ /* 0x001fe200048060ff */
[----:B------:R-:W-:Y:S02]  /*20880*/  FMUL R2, R39, UR15 ;  /* 0x0000000f27027c20 */ /* 0x000fe40008400000 */
[----:B------:R-:W5:Y:S01]  /*20890*/  LDL.LU R39, [R1+0x254] ;  /* 0x0002540001277983 */ /* 0x000f620000300800 */
[----:B------:R-:W-:Y:S02]  /*208a0*/  ISETP.LT.OR P0, PT, R0, 0xea, !P3 ;  /* 0x000000ea0000780c */ /* 0x000fe40005f01670 */
[----:B------:R-:W-:Y:S02]  /*208b0*/  F2FP.SATFINITE.E5M2.F32.PACK_AB_MERGE_C R7, RZ, R3, RZ ;  /* 0x00000003ff07723e */ /* 0x000fe400048060ff */
[----:B------:R-:W-:Y:S02]  /*208c0*/  F2FP.SATFINITE.E5M2.F32.PACK_AB_MERGE_C R11, RZ, R4, RZ ;  /* 0x00000004ff0b723e */ /* 0x000fe400048060ff */
[----:B-1----:R-:W-:Y:S01]  /*208d0*/  F2FP.SATFINITE.E5M2.F32.PACK_AB_MERGE_C R13, RZ, R2, RZ ;  /* 0x00000002ff0d723e */ /* 0x002fe200048060ff */
[----:B------:R-:W-:Y:S06]  /*208e0*/  @!P6 STG.E.U8 desc[UR20][R24.64+0xe8], R9 ;  /* 0x0000e8091800e986 */ /* 0x000fec000c101114 */
[----:B------:R0:W-:Y:S04]  /*208f0*/  @!P0 STG.E.U8 desc[UR20][R24.64+0xe9], R7 ;  /* 0x0000e90718008986 */ /* 0x0001e8000c101114 */
[----:B------:R1:W-:Y:S01]  /*20900*/  @!P5 STG.E.U8 desc[UR20][R26.64+0xe9], R11 ;  /* 0x0000e90b1a00d986 */ /* 0x0003e2000c101114 */
[----:B---3--:R-:W-:-:S03]  /*20910*/  FMUL R3, R38, UR15 ;  /* 0x0000000f26037c20 */ /* 0x008fc60008400000 */
[----:B------:R-:W3:Y:S02]  /*20920*/  LDL.LU R38, [R1+0x258] ;  /* 0x0002580001267983 */ /* 0x000ee40000300800 */
[----:B0-----:R-:W-:Y:S01]  /*20930*/  F2FP.SATFINITE.E5M2.F32.PACK_AB_MERGE_C R7, RZ, R3, RZ ;  /* 0x00000003ff07723e */ /* 0x001fe200048060ff */
[----:B------:R-:W-:Y:S02]  /*20940*/  FMUL R4, R37, UR15 ;  /* 0x0000000f25047c20 */ /* 0x000fe40008400000 */
[----:B------:R-:W3:Y:S01]  /*20950*/  LDL.LU R37, [R1+0x25c] ;  /* 0x00025c0001257983 */ /* 0x000ee20000300800 */
[----:B------:R-:W-:-:S03]  /*20960*/  FMUL R2, R36, UR15 ;  /* 0x0000000f24027c20 */ /* 0x000fc60008400000 */
[----:B------:R-:W3:Y:S02]  /*20970*/  LDL.LU R36, [R1+0x260] ;  /* 0x0002600001247983 */ /* 0x000ee40000300800 */
[----:B------:R-:W-:Y:S01]  /*20980*/  F2FP.SATFINITE.E5M2.F32.PACK_AB_MERGE_C R9, RZ, R2, RZ ;  /* 0x00000002ff09723e */ /* 0x000fe200048060ff */
[----:B--2---:R-:W-:Y:S02]  /*20990*/  FMUL R2, R35, UR15 ;  /* 0x0000000f23027c20 */ /* 0x004fe40008400000 */
[----:B------:R-:W2:Y:S03]  /*209a0*/  LDL.LU R35, [R1+0x264] ;  /* 0x0002640001237983 */ /* 0x000ea60000300800 */
        /* <DEDUP_REMOVED lines=10> */
[----:B------:R-:W-:-:S03]  /*20a50*/  ISETP.LT.OR P1, PT, R0, 0xf1, !P2 ;  /* 0x000000f10000780c */ /* 0x000fc60005721670 */
[----:B------:R1:W-:Y:S01]  /*20a60*/  @!P6 STG.E.U8 desc[UR20][R24.64+0xf0], R13 ;  /* 0x0000f00d1800e986 */ /* 0x0003e2000c101114 */
[----:B------:R-:W-:-:S03]  /*20a70*/  ISETP.LT.OR P6, PT, R0, 0xf9, !P3 ;  /* 0x000000f90000780c */ /* 0x000fc60005fc1670 */
[----:B------:R1:W-:Y:S01]  /*20a80*/  @!P0 STG.E.U8 desc[UR20][R24.64+0xf1], R7 ;  /* 0x0000f10718008986 */ /* 0x0003e2000c101114 */
[----:B------:R-:W-:Y:S02]  /*20a90*/  ISETP.LT.OR P3, PT, R0, 0xfa, !P3 ;  /* 0x000000fa0000780c */ /* 0x000fe40005f61670 */
[----:B0-----:R-:W-:Y:S02]  /*20aa0*/  F2FP.SATFINITE.E5M2.F32.PACK_AB_MERGE_C R5, RZ, R4, RZ ;  /* 0x00000004ff05723e */ /* 0x001fe400048060ff */
[----:B-1----:R-:W-:Y:S02]  /*20ab0*/  F2FP.SATFINITE.E5M2.F32.PACK_AB_MERGE_C R13, RZ, R3, RZ ;  /* 0x00000003ff0d723e */ /* 0x002fe400048060ff */
[----:B------:R-:W-:Y:S01]  /*20ac0*/  F2FP.SATFINITE.E5M2.F32.PACK_AB_MERGE_C R7, RZ, R2, RZ ;  /* 0x00000002ff07723e */ /* 0x000fe200048060ff */
[----:B------:R-:W-:Y:S02]  /*20ad0*/  FMUL R2, R41, UR15 ;  /* 0x0000000f29027c20 */ /* 0x000fe40008400000 */
[----:B------:R-:W5:Y:S04]  /*20ae0*/  LDL.LU R41, [R1+0x270] ;  /* 0x0002700001297983 */ /* 0x000f680000300800 */
[----:B------:R0:W-:Y:S01]  /*20af0*/  @!P5 STG.E.U8 desc[UR20][R26.64+0xf1], R9 ;  /* 0x0000f1091a00d986 */ /* 0x0001e2000c101114 */
[----:B------:R-:W-:-:S03]  /*20b00*/  FMUL R3, R39, UR15 ;  /* 0x0000000f27037c20 */ /* 0x000fc60008400000 */
[----:B------:R-:W5:Y:S01]  /*20b10*/  LDL.LU R39, [R1+0x274] ;  /* 0x0002740001277983 */ /* 0x000f620000300800 */
[----:B------:R-:W-:-:S03]  /*20b20*/  ISETP.LT.OR P5, PT, R0, 0xf9, !P2 ;  /* 0x000000f90000780c */ /* 0x000fc600057a1670 */
[----:B------:R-:W-:Y:S01]  /*20b30*/  @!P1 STG.E.U8 desc[UR20][R26.64+0xf0], R5 ;  /* 0x0000f0051a009986 */ /* 0x000fe2000c101114 */
[----:B0-----:R-:W-:-:S03]  /*20b40*/  F2FP.SATFINITE.E5M2.F32.PACK_AB_MERGE_C R9, RZ, R2, RZ ;  /* 0x00000002ff09723e */ /* 0x001fc600048060ff */
[----:B------:R0:W-:Y:S04]  /*20b50*/  @!P6 STG.E.U8 desc[UR20][R24.64+0xf8], R11 ;  /* 0x0000f80b1800e986 */ /* 0x0001e8000c101114 */
[----:B------:R1:W-:Y:S01]  /*20b60*/  @!P3 STG.E.U8 desc[UR20][R24.64+0xf9], R13 ;  /* 0x0000f90d1800b986 */ /* 0x0003e2000c101114 */
[----:B0-----:R-:W-:-:S03]  /*20b70*/  F2FP.SATFINITE.E5M2.F32.PACK_AB_MERGE_C R11, RZ, R3, RZ ;  /* 0x00000003ff0b723e */ /* 0x001fc600048060ff */
[----:B------:R0:W-:Y:S01]  /*20b80*/  @!P5 STG.E.U8 desc[UR20][R26.64+0xf8], R7 ;  /* 0x0000f8071a00d986 */ /* 0x0001e2000c101114 */
[----:B---3--:R-:W-:-:S03]  /*20b90*/  FMUL R4, R38, UR15 ;  /* 0x0000000f26047c20 */ /* 0x008fc60008400000 */
[----:B------:R-:W3:Y:S02]  /*20ba0*/  LDL.LU R38, [R1+0x278] ;  /* 0x0002780001267983 */ /* 0x000ee40000300800 */
[----:B-1----:R-:W-:Y:S01]  /*20bb0*/  F2FP.SATFINITE.E5M2.F32.PACK_AB_MERGE_C R13, RZ, R4, RZ ;  /* 0x00000004ff0d723e */ /* 0x002fe200048060ff */
[----:B------:R-:W-:Y:S02]  /*20bc0*/  FMUL R5, R37, UR15 ;  /* 0x0000000f25057c20 */ /* 0x000fe40008400000 */
[----:B------:R-:W3:Y:S01]  /*20bd0*/  LDL.LU R37, [R1+0x27c] ;  /* 0x00027c0001257983 */ /* 0x000ee20000300800 */
[----:B------:R-:W-:-:S03]  /*20be0*/  FMUL R2, R36, UR15 ;  /* 0x0000000f24027c20 */ /* 0x000fc60008400000 */
[----:B------:R-:W3:Y:S01]  /*20bf0*/  LDL.LU R36, [R1+0x280] ;  /* 0x0002800001247983 */ /* 0x000ee20000300800 */
[----:B--2---:R-:W-:-:S03]  /*20c00*/  FMUL R3, R35, UR15 ;  /* 0x0000000f23037c20 */ /* 0x004fc60008400000 */
[----:B------:R-:W2:Y:S01]  /*20c10*/  LDL.LU R35, [R1+0x284] ;  /* 0x0002840001237983 */ /* 0x000ea20000300800 */
[----:B0-----:R-:W-:Y:S01]  /*20c20*/  F2FP.SATFINITE.E5M2.F32.PACK_AB_MERGE_C R7, RZ, R2, RZ ;  /* 0x00000002ff07723e */ /* 0x001fe200048060ff */
[----:B----4-:R-:W-:Y:S02]  /*20c30*/  FMUL R4, R33, UR15 ;  /* 0x0000000f21047c20 */ /* 0x010fe40008400000 */
[----:B------:R-:W4:Y:S01]  /*20c40*/  LDL.LU R33, [R1+0x288] ;  /* 0x0002880001217983 */ /* 0x000f220000300800 */
[----:B-----5:R-:W-:-:S03]  /*20c50*/  FMUL R2, R32, UR15 ;  /* 0x0000000f20027c20 */ /* 0x020fc60008400000 */
[----:B------:R-:W5:Y:S01]  /*20c60*/  LDL.LU R32, [R1+0x28c] ;  /* 0x00028c0001207983 */ /* 0x000f620000300800 */
[----:B------:R-:W-:Y:S02]  /*20c70*/  ISETP.GE.AND P1, PT, R34, 0x81, PT ;  /* 0x000000812200780c */ /* 0x000fe40003f26270 */
[C---:B------:R-:W-:Y:S02]  /*20c80*/  ISETP.LT.OR P2, PT, R0.reuse, 0xfa, !P2 ;  /* 0x000000fa0000780c */ /* 0x040fe40005741670 */
[C---:B------:R-:W-:Y:S02]  /*20c90*/  ISETP.LT.OR P6, PT, R0.reuse, 0x1, !P1 ;  /* 0x000000010000780c */ /* 0x040fe40004fc1670 */
[----:B------:R-:W-:Y:S02]  /*20ca0*/  ISETP.LT.OR P3, PT, R0, 0x2, !P1 ;  /* 0x000000020000780c */ /* 0x000fe40004f61670 */
[----:B------:R-:W-:-:S07]  /*20cb0*/  ISETP.GE.AND P0, PT, R34, 0x89, PT ;  /* 0x000000892200780c */ /* 0x000fce0003f06270 */
[----:B------:R0:W-:Y:S04]  /*20cc0*/  @!P2 STG.E.U8 desc[UR20][R26.64+0xf9], R9 ;  /* 0x0000f9091a00a986 */ /* 0x0001e8000c101114 */
[----:B------:R-:W-:Y:S01]  /*20cd0*/  @!P6 STG.E.U8 desc[UR20][R30.64], R11 ;  /* 0x0000000b1e00e986 */ /* 0x000fe2000c101114 */
[C---:B------:R-:W-:Y:S02]  /*20ce0*/  ISETP.LT.OR P6, PT, R0.reuse, 0x2, !P0 ;  /* 0x000000020000780c */ /* 0x040fe400047c1670 */
[C---:B------:R-:W-:Y:S01]  /*20cf0*/  ISETP.LT.OR P5, PT, R0.reuse, 0x1, !P0 ;  /* 0x000000010000780c */ /* 0x040fe200047a1670 */
[----:B------:R1:W-:Y:S01]  /*20d00*/  @!P3 STG.E.U8 desc[UR20][R30.64+0x1], R13 ;  /* 0x0000010d1e00b986 */ /* 0x0003e2000c101114 */
[----:B------:R-:W-:Y:S02]  /*20d10*/  ISETP.LT.OR P2, PT, R0, 0xa, !P1 ;  /* 0x0000000a0000780c */ /* 0x000fe40004f41670 */
[----:B0-----:R-:W-:-:S02]  /*20d20*/  F2FP.SATFINITE.E5M2.F32.PACK_AB_MERGE_C R9, RZ, R3, RZ ;  /* 0x00000003ff09723e */ /* 0x001fc400048060ff */
[----:B------:R-:W-:Y:S01]  /*20d30*/  ISETP.LT.OR P3, PT, R0, 0x9, !P1 ;  /* 0x000000090000780c */ /* 0x000fe20004f61670 */
[----:B------:R-:W-:Y:S01]  /*20d40*/  FMUL R3, R41, UR15 ;  /* 0x0000000f29037c20 */ /* 0x000fe20008400000 */
[----:B-1----:R-:W-:Y:S01]  /*20d50*/  F2FP.SATFINITE.E5M2.F32.PACK_AB_MERGE_C R13, RZ, R2, RZ ;  /* 0x00000002ff0d723e */ /* 0x002fe200048060ff */
[----:B------:R-:W5:Y:S01]  /*20d60*/  LDL.LU R41, [R1+0x290] ;  /* 0x0002900001297983 */ /* 0x000f620000300800 */
[----:B------:R-:W-:Y:S02]  /*20d70*/  F2FP.SATFINITE.E5M2.F32.PACK_AB_MERGE_C R5, RZ, R5, RZ ;  /* 0x00000005ff05723e */ /* 0x000fe400048060ff */
[----:B------:R-:W-:Y:S01]  /*20d80*/  F2FP.SATFINITE.E5M2.F32.PACK_AB_MERGE_C R11, RZ, R4, RZ ;  /* 0x00000004ff0b723e */ /* 0x000fe200048060ff */
[----:B------:R0:W-:Y:S01]  /*20d90*/  @!P6 STG.E.U8 desc[UR20][R28.64+0x1], R7 ;  /* 0x000001071c00e986 */ /* 0x0001e2000c101114 */
[----:B------:R-:W-:-:S03]  /*20da0*/  FMUL R2, R39, UR15 ;  /* 0x0000000f27027c20 */ /* 0x000fc60008400000 */
[----:B------:R-:W5:Y:S01]  /*20db0*/  LDL.LU R39, [R1+0x294] ;  /* 0x0002940001277983 */ /* 0x000f620000300800 */
[----:B------:R-:W-:Y:S02]  /*20dc0*/  ISETP.LT.OR P6, PT, R0, 0xa, !P0 ;  /* 0x0000000a0000780c */ /* 0x000fe400047c1670 */
[----:B0-----:R-:W-:Y:S01]  /*20dd0*/  F2FP.SATFINITE.E5M2.F32.PACK_AB_MERGE_C R7, RZ, R2, RZ ;  /* 0x00000002ff07723e */ /* 0x001fe200048060ff */
[----:B------:R0:W-:Y:S04]  /*20de0*/  @!P5 STG.E.U8 desc[UR20][R28.64], R5 ;  /* 0x000000051c00d986 */ /* 0x0001e8000c101114 */
[----:B------:R-:W-:Y:S04]  /*20df0*/  @!P2 STG.E.U8 desc[UR20][R30.64+0x9], R11 ;  /* 0x0000090b1e00a986 */ /* 0x000fe8000c101114 */
[----:B------:R1:W-:Y:S01]  /*20e00*/  @!P3 STG.E.U8 desc[UR20][R30.64+0x8], R9 ;  /* 0x000008091e00b986 */ /* 0x0003e2000c101114 */
[----:B0-----:R-:W-:-:S05]  /*20e10*/  F2FP.SATFINITE.E5M2.F32.PACK_AB_MERGE_C R5, RZ, R3, RZ ;  /* 0x00000003ff05723e */ /* 0x001fca00048060ff */
[----:B------:R5:W-:Y:S01]  /*20e20*/  @!P6 STG.E.U8 desc[UR20][R28.64+0x9], R5 ;  /* 0x000009051c00e986 */ /* 0x000be2000c101114 */
[----:B---3--:R-:W-:-:S03]  /*20e30*/  FMUL R4, R38, UR15 ;  /* 0x0000000f26047c20 */ /* 0x008fc60008400000 */
[----:B------:R-:W3:Y:S02]  /*20e40*/  LDL.LU R38, [R1+0x298] ;  /* 0x0002980001267983 */ /* 0x000ee40000300800 */
[----:B-1----:R-:W-:Y:S01]  /*20e50*/  F2FP.SATFINITE.E5M2.F32.PACK_AB_MERGE_C R9, RZ, R4, RZ ;  /* 0x00000004ff09723e */ /* 0x002fe200048060ff */
[----:B------:R-:W-:Y:S02]  /*20e60*/  FMUL R2, R37, UR15 ;  /* 0x0000000f25027c20 */ /* 0x000fe40008400000 */
[----:B------:R-:W3:Y:S03]  /*20e70*/  LDL.LU R37, [R1+0x29c] ;  /* 0x00029c0001257983 */ /* 0x000ee60000300800 */
[----:B------:R-:W-:Y:S01]  /*20e80*/  F2FP.SATFINITE.E5M2.F32.PACK_AB_MERGE_C R11, RZ, R2, RZ ;  /* 0x00000002ff0b723e */ /* 0x000fe200048060ff */
[----:B------:R-:W-:Y:S02]  /*20e90*/  FMUL R2, R36, UR15 ;  /* 0x0000000f24027c20 */ /* 0x000fe40008400000 */
[----:B------:R-:W3:Y:S01]  /*20ea0*/  LDL.LU R36, [R1+0x2a0] ;  /* 0x0002a00001247983 */ /* 0x000ee20000300800 */
[----:B--2---:R-:W-:-:S03]  /*20eb0*/  FMUL R3, R35, UR15 ;  /* 0x0000000f23037c20 */ /* 0x004fc60008400000 */
[----:B------:R-:W2:Y:S01]  /*20ec0*/  LDL.LU R35, [R1+0x2a4] ;  /* 0x0002a40001237983 */ /* 0x000ea20000300800 */
[----:B----4-:R-:W-:-:S03]  /*20ed0*/  FMUL R4, R33, UR15 ;  /* 0x0000000f21047c20 */ /* 0x010fc60008400000 */
[----:B------:R-:W4:Y:S01]  /*20ee0*/  LDL.LU R33, [R1+0x2a8] ;  /* 0x0002a80001217983 */ /* 0x000f220000300800 */
[----:B-----5:R-:W-:-:S03]  /*20ef0*/  FMUL R5, R32, UR15 ;  /* 0x0000000f20057c20 */ /* 0x020fc60008400000 */
[----:B------:R-:W5:Y:S01]  /*20f00*/  LDL.LU R32, [R1+0x2ac] ;  /* 0x0002ac0001207983 */ /* 0x000f620000300800 */
[C---:B------:R-:W-:Y:S02]  /*20f10*/  ISETP.LT.OR P5, PT, R0.reuse, 0x9, !P0 ;  /* 0x000000090000780c */ /* 0x040fe400047a1670 */
[C---:B------:R-:W-:Y:S02]  /*20f20*/  ISETP.LT.OR P3, PT, R0.reuse, 0x11, !P1 ;  /* 0x000000110000780c */ /* 0x040fe40004f61670 */
[C---:B------:R-:W-:Y:S02]  /*20f30*/  ISETP.LT.OR P2, PT, R0.reuse, 0x12, !P1 ;  /* 0x000000120000780c */ /* 0x040fe40004f41670 */
[----:B------:R-:W-:-:S07]  /*20f40*/  ISETP.LT.OR P6, PT, R0, 0x12, !P0 ;  /* 0x000000120000780c */ /* 0x000fce00047c1670 */
[----:B------:R-:W-:Y:S01]  /*20f50*/  @!P5 STG.E.U8 desc[UR20][R28.64+0x8], R13 ;  /* 0x0000080d1c00d986 */ /* 0x000fe2000c101114 */
[----:B------:R-:W-:-:S03]  /*20f60*/  ISETP.LT.OR P5, PT, R0, 0x11, !P0 ;  /* 0x000000110000780c */ /* 0x000fc600047a1670 */
[----:B------:R0:W-:Y:S01]  /*20f70*/  @!P3 STG.E.U8 desc[UR20][R30.64+0x10], R7 ;  /* 0x000010071e00b986 */ /* 0x0001e2000c101114 */
[----:B------:R-:W-:-:S03]  /*20f80*/  ISETP.LT.OR P3, PT, R0, 0x19, !P1 ;  /* 0x000000190000780c */ /* 0x000fc60004f61670 */
[----:B------:R1:W-:Y:S01]  /*20f90*/  @!P2 STG.E.U8 desc[UR20][R30.64+0x11], R9 ;  /* 0x000011091e00a986 */ /* 0x0003e2000c101114 */
[----:B------:R-:W-:Y:S02]  /*20fa0*/  ISETP.LT.OR P2, PT, R0, 0x1a, !P1 ;  /* 0x0000001a0000780c */ /* 0x000fe40004f41670 */
[----:B0-----:R-:W-:Y:S02]  /*20fb0*/  F2FP.SATFINITE.E5M2.F32.PACK_AB_MERGE_C R7, RZ, R2, RZ ;  /* 0x00000002ff07723e */ /* 0x001fe400048060ff */
[----:B-1----:R-:W-:Y:S01]  /*20fc0*/  F2FP.SATFINITE.E5M2.F32.PACK_AB_MERGE_C R9, RZ, R3, RZ ;  /* 0x00000003ff09723e */ /* 0x002fe200048060ff */
[----:B------:R-:W-:Y:S02]  /*20fd0*/  FMUL R2, R41, UR15 ;  /* 0x0000000f29027c20 */ /* 0x000fe40008400000 */
[----:B------:R-:W5:Y:S01]  /*20fe0*/  LDL.LU R41, [R1+0x2b0] ;  /* 0x0002b00001297983 */ /* 0x000f620000300800 */
[----:B------:R-:W-:-:S03]  /*20ff0*/  F2FP.SATFINITE.E5M2.F32.PACK_AB_MERGE_C R13, RZ, R4, RZ ;  /* 0x00000004ff0d723e */ /* 0x000fc600048060ff */
[----:B------:R0:W-:Y:S01]  /*21000*/  @!P6 STG.E.U8 desc[UR20][R28.64+0x11], R7 ;  /* 0x000011071c00e986 */ /* 0x0001e2000c101114 */
[----:B------:R-:W-:-:S03]  /*21010*/  FMUL R3, R39, UR15 ;  /* 0x0000000f27037c20 */ /* 0x000fc60008400000 */
[----:B------:R-:W5:Y:S01]  /*21020*/  LDL.LU R39, [R1+0x2b4] ;  /* 0x0002b40001277983 */ /* 0x000f620000300800 */
[----:B------:R-:W-:Y:S02]  /*21030*/  ISETP.LT.OR P6, PT, R0, 0x1a, !P0 ;  /* 0x0000001a0000780c */ /* 0x000fe400047c1670 */
[----:B0-----:R-:W-:Y:S01]  /*21040*/  F2FP.SATFINITE.E5M2.F32.PACK_AB_MERGE_C R7, RZ, R2, RZ ;  /* 0x00000002ff07723e */ /* 0x001fe200048060ff */
[----:B------:R-:W-:Y:S04]  /*21050*/  @!P5 STG.E.U8 desc[UR20][R28.64+0x10], R11 ;  /* 0x0000100b1c00d986 */ /* 0x000fe8000c101114 */
[----:B------:R0:W-:Y:S04]  /*21060*/  @!P3 STG.E.U8 desc[UR20][R30.64+0x18], R9 ;  /* 0x000018091e00b986 */ /* 0x0001e8000c101114 */
[----:B------:R1:W-:Y:S01]  /*21070*/  @!P2 STG.E.U8 desc[UR20][R30.64+0x19], R13 ;  /* 0x0000190d1e00a986 */ /* 0x0003e2000c101114 */
[----:B0-----:R-:W-:-:S03]  /*21080*/  F2FP.SATFINITE.E5M2.F32.PACK_AB_MERGE_C R9, RZ, R3, RZ ;  /* 0x00000003ff09723e */ /* 0x001fc600048060ff */
[----:B------:R0:W-:Y:S01]  /*21090*/  @!P6 STG.E.U8 desc[UR20][R28.64+0x19], R7 ;  /* 0x000019071c00e986 */ /* 0x0001e2000c101114 */
[----:B---3--:R-:W-:-:S03]  /*210a0*/  FMUL R4, R38, UR15 ;  /* 0x0000000f26047c20 */ /* 0x008fc60008400000 */
[----:B------:R-:W3:Y:S02]  /*210b0*/  LDL.LU R38, [R1+0x2b8] ;  /* 0x0002b80001267983 */ /* 0x000ee40000300800 */
[----:B------:R-:W-:Y:S01]  /*210c0*/  F2FP.SATFINITE.E5M2.F32.PACK_AB_MERGE_C R11, RZ, R4, RZ ;  /* 0x00000004ff0b723e */ /* 0x000fe200048060ff */
[----:B------:R-:W-:Y:S02]  /*210d0*/  FMUL R2, R37, UR15 ;  /* 0x0000000f25027c20 */ /* 0x000fe40008400000 */
[----:B------:R-:W3:Y:S03]  /*210e0*/  LDL.LU R37, [R1+0x2bc] ;  /* 0x0002bc0001257983 */ /* 0x000ee60000300800 */
[----:B-1----:R-:W-:Y:S01]  /*210f0*/  F2FP.SATFINITE.E5M2.F32.PACK_AB_MERGE_C R13, RZ, R2, RZ ;  /* 0x00000002ff0d723e */ /* 0x002fe200048060ff */
[----:B------:R-:W-:Y:S02]  /*21100*/  FMUL R3, R36, UR15 ;  /* 0x0000000f24037c20 */ /* 0x000fe40008400000 */
[----:B------:R-:W3:Y:S01]  /*21110*/  LDL.LU R36, [R1+0x2c0] ;  /* 0x0002c00001247983 */ /* 0x000ee20000300800 */
[----:B--2---:R-:W-:-:S03]  /*21120*/  FMUL R2, R35, UR15 ;  /* 0x0000000f23027c20 */ /* 0x004fc60008400000 */
[----:B------:R-:W2:Y:S02]  /*21130*/  LDL.LU R35, [R1+0x2c4] ;  /* 0x0002c40001237983 */ /* 0x000ea40000300800 */
[----:B0-----:R-:W-:Y:S01]  /*21140*/  F2FP.SATFINITE.E5M2.F32.PACK_AB_MERGE_C R7, RZ, R2, RZ ;  /* 0x00000002ff07723e */ /* 0x001fe200048060ff */
[----:B----4-:R-:W-:Y:S02]  /*21150*/  FMUL R4, R33, UR15 ;  /* 0x0000000f21047c20 */ /* 0x010fe40008400000 */
[----:B------:R-:W4:Y:S01]  /*21160*/  LDL.LU R33, [R1+0x2c8] ;  /* 0x0002c80001217983 */ /* 0x000f220000300800 */
[----:B-----5:R-:W-:-:S03]  /*21170*/  FMUL R2, R32, UR15 ;  /* 0x0000000f20027c20 */ /* 0x020fc60008400000 */
[----:B------:R-:W5:Y:S01]  /*21180*/  LDL.LU R32, [R1+0x2cc] ;  /* 0x0002cc0001207983 */ /* 0x000f620000300800 */
[C---:B------:R-:W-:Y:S02]  /*21190*/  ISETP.LT.OR P5, PT, R0.reuse, 0x19, !P0 ;  /* 0x000000190000780c */ /* 0x040fe400047a1670 */
[C---:B------:R-:W-:Y:S02]  /*211a0*/  ISETP.LT.OR P3, PT, R0.reuse, 0x21, !P1 ;  /* 0x000000210000780c */ /* 0x040fe40004f61670 */
[C---:B------:R-:W-:Y:S02]  /*211b0*/  ISETP.LT.OR P2, PT, R0.reuse, 0x22, !P1 ;  /* 0x000000220000780c */ /* 0x040fe40004f41670 */
[----:B------:R-:W-:Y:S02]  /*211c0*/  F2FP.SATFINITE.E5M2.F32.PACK_AB_MERGE_C R5, RZ, R5, RZ ;  /* 0x00000005ff05723e */ /* 0x000fe400048060ff */
[----:B------:R-:W-:-:S05]  /*211d0*/  ISETP.LT.OR P6, PT, R0, 0x22, !P0 ;  /* 0x000000220000780c */ /* 0x000fca00047c1670 */
[----:B------:R0:W-:Y:S01]  /*211e0*/  @!P5 STG.E.U8 desc[UR20][R28.64+0x18], R5 ;  /* 0x000018051c00d986 */ /* 0x0001e2000c101114 */
[----:B------:R-:W-:-:S03]  /*211f0*/  ISETP.LT.OR P5, PT, R0, 0x21, !P0 ;  /* 0x000000210000780c */ /* 0x000fc600047a1670 */
[----:B------:R-:W-:Y:S01]  /*21200*/  @!P3 STG.E.U8 desc[UR20][R30.64+0x20], R9 ;  /* 0x000020091e00b986 */ /* 0x000fe2000c101114 */
        /* <DEDUP_REMOVED lines=8> */
[----:B------:R-:W-:Y:S01]  /*21290*/  @!P6 STG.E.U8 desc[UR20][R28.64+0x21], R5 ;  /* 0x000021051c00e986 */ /* 0x000fe2000c101114 */
[----:B------:R-:W-:-:S03]  /*212a0*/  FMUL R3, R39, UR15 ;  /* 0x0000000f27037c20 */ /* 0x000fc60008400000 */
[----:B------:R-:W5:Y:S01]  /*212b0*/  LDL.LU R39, [R1+0x2d4] ;  /* 0x0002d40001277983 */ /* 0x000f620000300800 */
[----:B------:R-:W-:-:S03]  /*212c0*/  ISETP.LT.OR P6, PT, R0, 0x2a, !P0 ;  /* 0x0000002a0000780c */ /* 0x000fc600047c1670 */
[----:B------:R-:W-:Y:S04]  /*212d0*/  @!P5 STG.E.U8 desc[UR20][R28.64+0x20], R13 ;  /* 0x0000200d1c00d986 */ /* 0x000fe8000c101114 */
[----:B------:R0:W-:Y:S04]  /*212e0*/  @!P3 STG.E.U8 desc[UR20][R30.64+0x28], R7 ;  /* 0x000028071e00b986 */ /* 0x0001e8000c101114 */
[----:B------:R1:W-:Y:S01]  /*212f0*/  @!P2 STG.E.U8 desc[UR20][R30.64+0x29], R9 ;  /* 0x000029091e00a986 */ /* 0x0003e2000c101114 */
[----:B0-----:R-:W-:Y:S02]  /*21300*/  F2FP.SATFINITE.E5M2.F32.PACK_AB_MERGE_C R7, RZ, R2, RZ ;  /* 0x00000002ff07723e */ /* 0x001fe400048060ff */
[----:B-1----:R-:W-:-:S03]  /*21310*/  F2FP.SATFINITE.E5M2.F32.PACK_AB_MERGE_C R9, RZ, R3, RZ ;  /* 0x00000003ff09723e */ /* 0x002fc600048060ff */
[----:B------:R0:W-:Y:S01]  /*21320*/  @!P6 STG.E.U8 desc[UR20][R28.64+0x29], R7 ;  /* 0x000029071c00e986 */ /* 0x0001e2000c101114 */
[----:B---3--:R-:W-:-:S03]  /*21330*/  FMUL R4, R38, UR15 ;  /* 0x0000000f26047c20 */ /* 0x008fc60008400000 */
[----:B------:R-:W3:Y:S02]  /*21340*/  LDL.LU R38, [R1+0x2d8] ;  /* 0x0002d80001267983 */ /* 0x000ee40000300800 */
[----:B------:R-:W-:Y:S01]  /*21350*/  F2FP.SATFINITE.E5M2.F32.PACK_AB_MERGE_C R13, RZ, R4, RZ ;  /* 0x00000004ff0d723e */ /* 0x000fe200048060ff */
        /* <DEDUP_REMOVED lines=21> */
[----:B------:R-:W-:Y:S02]  /*214b0*/  F2FP.SATFINITE.E5M2.F32.PACK_AB_MERGE_C R5, RZ, R5, RZ ;  /* 0x00000005ff05723e */ /* 0x000fe400048060ff */
        /* <DEDUP_REMOVED lines=204> */
[----:B------:R-:W-:Y:S01]  /*22180*/  F2FP.SATFINITE.E5M2.F32.PACK_AB_MERGE_C R9, RZ, R4, RZ ;  /* 0x00000004ff09723e */ /* 0x000fe200048060ff */
[----:B------:R-:W-:-:S02]  /*22190*/  FMUL R3, R39, UR15 ;  /* 0x0000000f27037c20 */ /* 0x000fc40008400000 */
[----:B------:R-:W5:Y:S04]  /*221a0*/  LDL.LU R39, [R1+0x394] ;  /* 0x0003940001277983 */ /* 0x000f680000300800 */
[----:B------:R-:W-:Y:S04]  /*221b0*/  @!P6 STG.E.U8 desc[UR20][R28.64+0x81], R5 ;  /* 0x000081051c00e986 */ /* 0x000fe8000c101114 */
[----:B------:R-:W-:Y:S04]  /*221c0*/  @!P5 STG.E.U8 desc[UR20][R28.64+0x80], R13 ;  /* 0x0000800d1c00d986 */ /* 0x000fe8000c101114 */
[----:B------:R0:W-:Y:S04]  /*221d0*/  @!P3 STG.E.U8 desc[UR20][R30.64+0x88], R7 ;  /* 0x000088071e00b986 */ /* 0x0001e8000c101114 */
[----:B------:R1:W-:Y:S01]  /*221e0*/  @!P2 STG.E.U8 desc[UR20][R30.64+0x89], R9 ;  /* 0x000089091e00a986 */ /* 0x0003e2000c101114 */
[----:B0-----:R-:W-:-:S02]  /*221f0*/  F2FP.SATFINITE.E5M2.F32.PACK_AB_MERGE_C R7, RZ, R2, RZ ;  /* 0x00000002ff07723e */ /* 0x001fc400048060ff */
[----:B-1----:R-:W-:Y:S01]  /*22200*/  F2FP.SATFINITE.E5M2.F32.PACK_AB_MERGE_C R9, RZ, R3, RZ ;  /* 0x00000003ff09723e */ /* 0x002fe200048060ff */
[----:B---3--:R-:W-:Y:S02]  /*22210*/  FMUL R4, R38, UR15 ;  /* 0x0000000f26047c20 */ /* 0x008fe40008400000 */
[----:B------:R-:W3:Y:S03]  /*22220*/  LDL.LU R38, [R1+0x398] ;  /* 0x0003980001267983 */ /* 0x000ee60000300800 */
[----:B------:R-:W-:Y:S01]  /*22230*/  F2FP.SATFINITE.E5M2.F32.PACK_AB_MERGE_C R13, RZ, R4, RZ ;  /* 0x00000004ff0d723e */ /* 0x000fe200048060ff */
[----:B------:R-:W-:Y:S02]  /*22240*/  FMUL R5, R37, UR15 ;  /* 0x0000000f25057c20 */ /* 0x000fe40008400000 */
[----:B------:R-:W3:Y:S01]  /*22250*/  LDL.LU R37, [R1+0x39c] ;  /* 0x00039c0001257983 */ /* 0x000ee20000300800 */
[----:B------:R-:W-:-:S03]  /*22260*/  FMUL R2, R36, UR15 ;  /* 0x0000000f24027c20 */ /* 0x000fc60008400000 */
[----:B------:R-:W3:Y:S01]  /*22270*/  LDL.LU R36, [R1+0x3a0] ;  /* 0x0003a00001247983 */ /* 0x000ee20000300800 */
[----:B--2---:R-:W-:-:S03]  /*22280*/  FMUL R3, R35, UR15 ;  /* 0x0000000f23037c20 */ /* 0x004fc60008400000 */
[----:B------:R-:W2:Y:S01]  /*22290*/  LDL.LU R35, [R1+0x3a4] ;  /* 0x0003a40001237983 */ /* 0x000ea20000300800 */
[----:B------:R-:W-:Y:S01]  /*222a0*/  F2FP.SATFINITE.E5M2.F32.PACK_AB_MERGE_C R15, RZ, R5, RZ ;  /* 0x00000005ff0f723e */ /* 0x000fe200048060ff */
        /* <DEDUP_REMOVED lines=10> */
[----:B------:R-:W-:Y:S01]  /*22350*/  @!P5 STG.E.U8 desc[UR20][R28.64+0x88], R11 ;  /* 0x0000880b1c00d986 */ /* 0x000fe2000c101114 */
[----:B------:R-:W-:-:S03]  /*22360*/  ISETP.LT.OR P5, PT, R0, 0x91, !P0 ;  /* 0x000000910000780c */ /* 0x000fc600047a1670 */
[----:B------:R1:W-:Y:S01]  /*22370*/  @!P3 STG.E.U8 desc[UR20][R30.64+0x90], R9 ;  /* 0x000090091e00b986 */ /* 0x0003e2000c101114 */
[C---:B------:R-:W-:Y:S02]  /*22380*/  ISETP.LT.OR P3, PT, R0.reuse, 0x99, !P1 ;  /* 0x000000990000780c */ /* 0x040fe40004f61670 */
[----:B0-----:R-:W-:Y:S01]  /*22390*/  F2FP.SATFINITE.E5M2.F32.PACK_AB_MERGE_C R7, RZ, R2, RZ ;  /* 0x00000002ff07723e */ /* 0x001fe200048060ff */
[----:B------:R-:W-:Y:S01]  /*223a0*/  @!P2 STG.E.U8 desc[UR20][R30.64+0x91], R13 ;  /* 0x0000910d1e00a986 */ /* 0x000fe2000c101114 */
[----:B------:R-:W-:Y:S02]  /*223b0*/  ISETP.LT.OR P2, PT, R0, 0x9a, !P1 ;  /* 0x0000009a0000780c */ /* 0x000fe40004f41670 */
        /* <DEDUP_REMOVED lines=86> */
[----:B------:R-:W-:Y:S01]  /*22920*/  FMUL R2, R39, UR15 ;  /* 0x0000000f27027c20 */ /* 0x000fe20008400000 */
[----:B------:R-:W-:Y:S02]  /*22930*/  ISETP.LT.OR P6, PT, R0, 0xba, !P0 ;  /* 0x000000ba0000780c */ /* 0x000fe400047c1670 */
[----:B------:R-:W5:Y:S02]  /*22940*/  LDL.LU R39, [R1+0x3f4] ;  /* 0x0003f40001277983 */ /* 0x000f640000300800 */
[----:B0-----:R-:W-:Y:S02]  /*22950*/  F2FP.SATFINITE.E5M2.F32.PACK_AB_MERGE_C R7, RZ, R2, RZ ;  /* 0x00000002ff07723e */ /* 0x001fe400048060ff */
        /* <DEDUP_REMOVED lines=28> */
[C---:B------:R-:W-:Y:S02]  /*22b20*/  ISETP.LT.OR P2, PT, R0.reuse, 0xca, !P1 ;  /* 0x000000ca0000780c */ /* 0x040fe40004f41670 */
[----:B0-----:R-:W-:Y:S02]  /*22b30*/  F2FP.SATFINITE.E5M2.F32.PACK_AB_MERGE_C R7, RZ, R2, RZ ;  /* 0x00000002ff07723e */ /* 0x001fe400048060ff */
[----:B-1----:R-:W-:Y:S01]  /*22b40*/  F2FP.SATFINITE.E5M2.F32.PACK_AB_MERGE_C R9, RZ, R3, RZ ;  /* 0x00000003ff09723e */ /* 0x002fe200048060ff */
[----:B------:R-:W-:Y:S02]  /*22b50*/  FMUL R2, R41, UR15 ;  /* 0x0000000f29027c20 */ /* 0x000fe40008400000 */
[----:B------:R0:W-:Y:S01]  /*22b60*/  @!P6 STG.E.U8 desc[UR20][R28.64+0xc1], R7 ;  /* 0x0000c1071c00e986 */ /* 0x0001e2000c101114 */
[----:B------:R-:W-:-:S03]  /*22b70*/  ISETP.LT.OR P6, PT, R0, 0xca, !P0 ;  /* 0x000000ca0000780c */ /* 0x000fc600047c1670 */
[----:B------:R-:W5:Y:S01]  /*22b80*/  LDL.LU R41, [R1+0x410] ;  /* 0x0004100001297983 */ /* 0x000f620000300800 */
[----:B------:R-:W-:Y:S01]  /*22b90*/  F2FP.SATFINITE.E5M2.F32.PACK_AB_MERGE_C R13, RZ, R4, RZ ;  /* 0x00000004ff0d723e */ /* 0x000fe200048060ff */
[----:B------:R-:W-:Y:S02]  /*22ba0*/  FMUL R3, R39, UR15 ;  /* 0x0000000f27037c20 */ /* 0x000fe40008400000 */
[----:B------:R-:W5:Y:S01]  /*22bb0*/  LDL.LU R39, [R1+0x414] ;  /* 0x0004140001277983 */ /* 0x000f620000300800 */
[----:B0-----:R-:W-:-:S03]  /*22bc0*/  F2FP.SATFINITE.E5M2.F32.PACK_AB_MERGE_C R7, RZ, R2, RZ ;  /* 0x00000002ff07723e */ /* 0x001fc600048060ff */
        /* <DEDUP_REMOVED lines=21> */
[C---:B------:R-:W-:Y:S01]  /*22d20*/  ISETP.LT.OR P3, PT, R0.reuse, 0xd1, !P1 ;  /* 0x000000d10000780c */ /* 0x040fe20004f61670 */
[----:B------:R-:W5:Y:S01]  /*22d30*/  LDL.LU R42, [R1+0x430] ;  /* 0x00043000012a7983 */ /* 0x000f620000300800 */
[C---:B------:R-:W-:Y:S02]  /*22d40*/  ISETP.LT.OR P2, PT, R0.reuse, 0xd2, !P1 ;  /* 0x000000d20000780c */ /* 0x040fe40004f41670 */
[----:B------:R-:W-:Y:S02]  /*22d50*/  ISETP.LT.OR P6, PT, R0, 0xd2, !P0 ;  /* 0x000000d20000780c */ /* 0x000fe400047c1670 */
[----:B------:R-:W-:-:S05]  /*22d60*/  F2FP.SATFINITE.E5M2.F32.PACK_AB_MERGE_C R5, RZ, R5, RZ ;  /* 0x00000005ff05723e */ /* 0x000fca00048060ff */
[----:B------:R0:W-:Y:S01]  /*22d70*/  @!P5 STG.E.U8 desc[UR20][R28.64+0xc8], R5 ;  /* 0x0000c8051c00d986 */ /* 0x0001e2000c101114 */
[----:B------:R-:W-:-:S03]  /*22d80*/  ISETP.LT.OR P5, PT, R0, 0xd1, !P0 ;  /* 0x000000d10000780c */ /* 0x000fc600047a1670 */
[----:B------:R-:W-:Y:S01]  /*22d90*/  @!P3 STG.E.U8 desc[UR20][R30.64+0xd0], R9 ;  /* 0x0000d0091e00b986 */ /* 0x000fe2000c101114 */
[----:B------:R-:W-:-:S03]  /*22da0*/  ISETP.LT.OR P3, PT, R0, 0xd9, !P1 ;  /* 0x000000d90000780c */ /* 0x000fc60004f61670 */
[----:B------:R1:W-:Y:S01]  /*22db0*/  @!P2 STG.E.U8 desc[UR20][R30.64+0xd1], R11 ;  /* 0x0000d10b1e00a986 */ /* 0x0003e2000c101114 */
[----:B0-----:R-:W-:Y:S02]  /*22dc0*/  F2FP.SATFINITE.E5M2.F32.PACK_AB_MERGE_C R5, RZ, R3, RZ ;  /* 0x00000003ff05723e */ /* 0x001fe400048060ff */
[----:B------:R-:W-:-:S03]  /*22dd0*/  ISETP.LT.OR P2, PT, R0, 0xda, !P1 ;  /* 0x000000da0000780c */ /* 0x000fc60004f41670 */
[----:B------:R-:W-:Y:S01]  /*22de0*/  @!P6 STG.E.U8 desc[UR20][R28.64+0xd1], R5 ;  /* 0x0000d1051c00e986 */ /* 0x000fe2000c101114 */
[----:B-1----:R-:W-:Y:S02]  /*22df0*/  F2FP.SATFINITE.E5M2.F32.PACK_AB_MERGE_C R11, RZ, R2, RZ ;  /* 0x00000002ff0b723e */ /* 0x002fe400048060ff */
[----:B------:R-:W-:Y:S01]  /*22e00*/  ISETP.LT.OR P6, PT, R0, 0xda, !P0 ;  /* 0x000000da0000780c */ /* 0x000fe200047c1670 */
[----:B------:R-:W-:Y:S02]  /*22e10*/  FMUL R2, R41, UR15 ;  /* 0x0000000f29027c20 */ /* 0x000fe40008400000 */
[----:B------:R-:W5:Y:S01]  /*22e20*/  LDL.LU R41, [R1+0x434] ;  /* 0x0004340001297983 */ /* 0x000f620000300800 */
[----:B------:R-:W-:-:S03]  /*22e30*/  FMUL R3, R39, UR15 ;  /* 0x0000000f27037c20 */ /* 0x000fc60008400000 */
[----:B------:R-:W5:Y:S01]  /*22e40*/  LDL.LU R39, [R1+0x438] ;  /* 0x0004380001277983 */ /* 0x000f620000300800 */
[----:B------:R-:W-:-:S03]  /*22e50*/  F2FP.SATFINITE.E5M2.F32.PACK_AB_MERGE_C R9, RZ, R4, RZ ;  /* 0x00000004ff09723e */ /* 0x000fc600048060ff */
        /* <DEDUP_REMOVED lines=12> */
[----:B------:R-:W3:Y:S02]  /*22f20*/  LDL.LU R36, [R1+0x444] ;  /* 0x0004440001247983 */ /* 0x000ee40000300800 */
[----:B0-----:R-:W-:Y:S01]  /*22f30*/  F2FP.SATFINITE.E5M2.F32.PACK_AB_MERGE_C R7, RZ, R2, RZ ;  /* 0x00000002ff07723e */ /* 0x001fe200048060ff */
[----:B--2---:R-:W-:Y:S02]  /*22f40*/  FMUL R3, R35, UR15 ;  /* 0x0000000f23037c20 */ /* 0x004fe40008400000 */
        /* <DEDUP_REMOVED lines=15> */
[----:B------:R-:W-:Y:S02]  /*23040*/  F2FP.SATFINITE.E5M2.F32.PACK_AB_MERGE_C R5, RZ, R5, RZ ;  /* 0x00000005ff05723e */ /* 0x000fe400048060ff */
[----:B0-----:R-:W-:Y:S01]  /*23050*/  F2FP.SATFINITE.E5M2.F32.PACK_AB_MERGE_C R11, RZ, R4, RZ ;  /* 0x00000004ff0b723e */ /* 0x001fe200048060ff */
[----:B------:R0:W-:Y:S01]  /*23060*/  @!P6 STG.E.U8 desc[UR20][R28.64+0xe1], R7 ;  /* 0x0000e1071c00e986 */ /* 0x0001e2000c101114 */
[C---:B------:R-:W-:Y:S02]  /*23070*/  ISETP.LT.OR P6, PT, R0.reuse, 0xea, !P0 ;  /* 0x000000ea0000780c */ /* 0x040fe400047c1670 */
[----:B-1----:R-:W-:Y:S01]  /*23080*/  F2FP.SATFINITE.E5M2.F32.PACK_AB_MERGE_C R9, RZ, R3, RZ ;  /* 0x00000003ff09723e */ /* 0x002fe200048060ff */
[----:B------:R1:W-:Y:S01]  /*23090*/  @!P5 STG.E.U8 desc[UR20][R28.64+0xe0], R5 ;  /* 0x0000e0051c00d986 */ /* 0x0003e2000c101114 */
[----:B------:R-:W-:-:S03]  /*230a0*/  ISETP.LT.OR P5, PT, R0, 0xe9, !P0 ;  /* 0x000000e90000780c */ /* 0x000fc600047a1670 */
[----:B------:R-:W-:Y:S01]  /*230b0*/  @!P2 STG.E.U8 desc[UR20][R30.64+0xe9], R11 ;  /* 0x0000e90b1e00a986 */ /* 0x000fe2000c101114 */
[----:B------:R-:W-:Y:S01]  /*230c0*/  ISETP.LT.OR P2, PT, R0, 0xf2, !P1 ;  /* 0x000000f20000780c */ /* 0x000fe20004f41670 */
[----:B------:R-:W-:Y:S02]  /*230d0*/  FMUL R3, R42, UR15 ;  /* 0x0000000f2a037c20 */ /* 0x000fe40008400000 */
[----:B------:R3:W-:Y:S01]  /*230e0*/  @!P3 STG.E.U8 desc[UR20][R30.64+0xe8], R9 ;  /* 0x0000e8091e00b986 */ /* 0x0007e2000c101114 */
[----:B------:R-:W-:Y:S01]  /*230f0*/  ISETP.LT.OR P3, PT, R0, 0xf1, !P1 ;  /* 0x000000f10000780c */ /* 0x000fe20004f61670 */
[----:B------:R-:W-:Y:S01]  /*23100*/  FMUL R4, R39, UR15 ;  /* 0x0000000f27047c20 */ /* 0x000fe20008400000 */
[----:B------:R-:W-:Y:S01]  /*23110*/  F2FP.SATFINITE.E5M2.F32.PACK_AB_MERGE_C R13, RZ, R2, RZ ;  /* 0x00000002ff0d723e */ /* 0x000fe200048060ff */
[----:B------:R-:W-:Y:S01]  /*23120*/  FMUL R2, R41, UR15 ;  /* 0x0000000f29027c20 */ /* 0x000fe20008400000 */
[----:B------:R-:W-:Y:S02]  /*23130*/  F2FP.SATFINITE.E5M2.F32.PACK_AB_MERGE_C R3, RZ, R3, RZ ;  /* 0x00000003ff03723e */ /* 0x000fe400048060ff */
[----:B0-----:R-:W-:-:S02]  /*23140*/  F2FP.SATFINITE.E5M2.F32.PACK_AB_MERGE_C R7, RZ, R4, RZ ;  /* 0x00000004ff07723e */ /* 0x001fc400048060ff */
[----:B-1----:R-:W-:Y:S01]  /*23150*/  F2FP.SATFINITE.E5M2.F32.PACK_AB_MERGE_C R5, RZ, R2, RZ ;  /* 0x00000002ff05723e */ /* 0x002fe200048060ff */
[----:B------:R-:W-:Y:S01]  /*23160*/  @!P5 STG.E.U8 desc[UR20][R28.64+0xe8], R13 ;  /* 0x0000e80d1c00d986 */ /* 0x000fe2000c101114 */
[----:B------:R-:W-:-:S03]  /*23170*/  ISETP.LT.OR P5, PT, R0, 0xf1, !P0 ;  /* 0x000000f10000780c */ /* 0x000fc600047a1670 */
[----:B------:R-:W-:Y:S01]  /*23180*/  @!P6 STG.E.U8 desc[UR20][R28.64+0xe9], R3 ;  /* 0x0000e9031c00e986 */ /* 0x000fe2000c101114 */
[----:B------:R-:W-:-:S03]  /*23190*/  ISETP.LT.OR P6, PT, R0, 0xf2, !P0 ;  /* 0x000000f20000780c */ /* 0x000fc600047c1670 */
[----:B------:R0:W-:Y:S01]  /*231a0*/  @!P2 STG.E.U8 desc[UR20][R30.64+0xf1], R7 ;  /* 0x0000f1071e00a986 */ /* 0x0001e2000c101114 */
[C---:B------:R-:W-:Y:S02]  /*231b0*/  ISETP.LT.OR P2, PT, R0.reuse, 0xf9, !P1 ;  /* 0x000000f90000780c */ /* 0x040fe40004f41670 */
[C---:B------:R-:W-:Y:S01]  /*231c0*/  ISETP.LT.OR P1, PT, R0.reuse, 0xfa, !P1 ;  /* 0x000000fa0000780c */ /* 0x040fe20004f21670 */
[----:B------:R5:W-:Y:S01]  /*231d0*/  @!P3 STG.E.U8 desc[UR20][R30.64+0xf0], R5 ;  /* 0x0000f0051e00b986 */ /* 0x000be2000c101114 */
[C---:B------:R-:W-:Y:S02]  /*231e0*/  ISETP.LT.OR P3, PT, R0.reuse, 0xf9, !P0 ;  /* 0x000000f90000780c */ /* 0x040fe40004761670 */
[----:B------:R-:W-:Y:S01]  /*231f0*/  ISETP.LT.OR P0, PT, R0, 0xfa, !P0 ;  /* 0x000000fa0000780c */ /* 0x000fe20004701670 */
[----:B---3--:R-:W-:-:S05]  /*23200*/  FMUL R2, R38, UR15 ;  /* 0x0000000f26027c20 */ /* 0x008fca0008400000 */
[----:B------:R-:W-:-:S05]  /*23210*/  F2FP.SATFINITE.E5M2.F32.PACK_AB_MERGE_C R9, RZ, R2, RZ ;  /* 0x00000002ff09723e */ /* 0x000fca00048060ff */
[----:B------:R1:W-:Y:S01]  /*23220*/  @!P5 STG.E.U8 desc[UR20][R28.64+0xf0], R9 ;  /* 0x0000f0091c00d986 */ /* 0x0003e2000c101114 */
[----:B------:R-:W-:Y:S01]  /*23230*/  FMUL R0, R37, UR15 ;  /* 0x0000000f25007c20 */ /* 0x000fe20008400000 */
[----:B------:R-:W-:-:S04]  /*23240*/  FMUL R2, R36, UR15 ;  /* 0x0000000f24027c20 */ /* 0x000fc80008400000 */
[----:B0-----:R-:W-:Y:S01]  /*23250*/  F2FP.SATFINITE.E5M2.F32.PACK_AB_MERGE_C R7, RZ, R0, RZ ;  /* 0x00000000ff07723e */ /* 0x001fe200048060ff */
[----:B--2---:R-:W-:Y:S01]  /*23260*/  FMUL R3, R35, UR15 ;  /* 0x0000000f23037c20 */ /* 0x004fe20008400000 */
[----:B------:R-:W-:-:S04]  /*23270*/  F2FP.SATFINITE.E5M2.F32.PACK_AB_MERGE_C R11, RZ, R2, RZ ;  /* 0x00000002ff0b723e */ /* 0x000fc800048060ff */
[----:B------:R-:W-:Y:S01]  /*23280*/  F2FP.SATFINITE.E5M2.F32.PACK_AB_MERGE_C R3, RZ, R3, RZ ;  /* 0x00000003ff03723e */ /* 0x000fe200048060ff */
[----:B------:R1:W-:Y:S04]  /*23290*/  @!P6 STG.E.U8 desc[UR20][R28.64+0xf1], R7 ;  /* 0x0000f1071c00e986 */ /* 0x0003e8000c101114 */
[----:B------:R1:W-:Y:S04]  /*232a0*/  @!P2 STG.E.U8 desc[UR20][R30.64+0xf8], R11 ;  /* 0x0000f80b1e00a986 */ /* 0x0003e8000c101114 */
[----:B------:R1:W-:Y:S01]  /*232b0*/  @!P1 STG.E.U8 desc[UR20][R30.64+0xf9], R3 ;  /* 0x0000f9031e009986 */ /* 0x0003e2000c101114 */
[----:B----4-:R-:W-:Y:S01]  /*232c0*/  FMUL R4, R33, UR15 ;  /* 0x0000000f21047c20 */ /* 0x010fe20008400000 */
[----:B-----5:R-:W-:-:S04]  /*232d0*/  FMUL R5, R32, UR15 ;  /* 0x0000000f20057c20 */ /* 0x020fc80008400000 */
[----:B------:R-:W-:Y:S02]  /*232e0*/  F2FP.SATFINITE.E5M2.F32.PACK_AB_MERGE_C R13, RZ, R4, RZ ;  /* 0x00000004ff0d723e */ /* 0x000fe400048060ff */
[----:B------:R-:W-:-:S03]  /*232f0*/  F2FP.SATFINITE.E5M2.F32.PACK_AB_MERGE_C R5, RZ, R5, RZ ;  /* 0x00000005ff05723e */ /* 0x000fc600048060ff */
[----:B------:R1:W-:Y:S04]  /*23300*/  @!P3 STG.E.U8 desc[UR20][R28.64+0xf8], R13 ;  /* 0x0000f80d1c00b986 */ /* 0x0003e8000c101114 */
[----:B------:R1:W-:Y:S02]  /*23310*/  @!P0 STG.E.U8 desc[UR20][R28.64+0xf9], R5 ;  /* 0x0000f9051c008986 */ /* 0x0003e4000c101114 */
.L_x_545:
[----:B------:R-:W-:Y:S05]  /*23320*/  BSYNC B0 ;  /* 0x0000000000007941 */ /* 0x000fea0003800000 */
.L_x_31:
[----:B-12---:R-:W2:Y:S04]  /*23330*/  LDL.LU R3, [R1+0x454] ;  /* 0x0004540001037983 */ /* 0x006ea80000300800 */
[----:B------:R-:W2:Y:S01]  /*23340*/  LDL.LU R2, [R1+0x458] ;  /* 0x0004580001027983 */ /* 0x000ea20000300800 */
[----:B------:R-:W-:Y:S01]  /*23350*/  ULDC UR6, c[0x0][0xc] ;  /* 0x0000030000067ab9 */ /* 0x000fe20000000800 */
[----:B------:R-:W-:Y:S01]  /*23360*/  ULDC UR7, c[0x0][0x10] ;  /* 0x0000040000077ab9 */ /* 0x000fe20000000800 */
[----:B---34-:R-:W2:Y:S01]  /*23370*/  LDC R5, c[0x0][0x14] ;  /* 0x00000500ff057b82 */ /* 0x018ea20000000800 */
[----:B------:R-:W-:Y:S01]  /*23380*/  UIMAD.WIDE.U32 UR6, UR6, UR7, URZ ;  /* 0x00000007060672a5 */ /* 0x000fe2000f8e003f */
[----:B-----5:R-:W-:Y:S01]  /*23390*/  PRMT R0, RZ, 0x7610, R0 ;  /* 0x00007610ff007816 */ /* 0x020fe20000000000 */
[----:B------:R-:W-:-:S04]  /*233a0*/  UMOV UR10, 0xffffffff ;  /* 0xffffffff000a7882 */ /* 0x000fc80000000000 */
[----:B--2---:R-:W-:-:S04]  /*233b0*/  IMAD.WIDE.U32 R2, R5, UR6, R2 ;  /* 0x0000000605027c25 */ /* 0x004fc8000f8e0002 */
[----:B------:R-:W-:Y:S01]  /*233c0*/  IMAD R5, R5, UR7, RZ ;  /* 0x0000000705057c24 */ /* 0x000fe2000f8e02ff */
[----:B------:R-:W-:Y:S01]  /*233d0*/  ULDC.64 UR6, c[0x0][0x650] ;  /* 0x0001940000067ab9 */ /* 0x000fe20000000a00 */
[----:B------:R-:W-:Y:S01]  /*233e0*/  IMAD.MOV.U32 R11, RZ, RZ, R2 ;  /* 0x000000ffff0b7224 */ /* 0x000fe200078e0002 */
[----:B------:R-:W-:Y:S01]  /*233f0*/  ISETP.GE.U32.AND P0, PT, R2, UR6, PT ;  /* 0x0000000602007c0c */ /* 0x000fe2000bf06070 */
[----:B------:R-:W-:Y:S02]  /*23400*/  IMAD.IADD R13, R3, 0x1, R5 ;  /* 0x00000001030d7824 */ /* 0x000fe400078e0205 */
[----:B------:R-:W-:-:S03]  /*23410*/  IMAD.MOV.U32 R2, RZ, RZ, -0x1 ;  /* 0xffffffffff027424 */ /* 0x000fc600078e00ff */
[----:B------:R1:W-:Y:S01]  /*23420*/  STL [R1+0x454], R13 ;  /* 0x0004540d01007387 */ /* 0x0003e20000100800 */
[----:B------:R-:W-:-:S03]  /*23430*/  ISETP.GE.U32.AND.EX P0, PT, R13, UR7, PT, P0 ;  /* 0x000000070d007c0c */ /* 0x000fc6000bf06100 */
[----:B------:R1:W-:Y:S04]  /*23440*/  STL [R1+0x458], R11 ;  /* 0x0004580b01007387 */ /* 0x0003e80000100800 */
[----:B------:R1:W-:Y:S06]  /*23450*/  STL [R1+0x45c], R2 ;  /* 0x00045c0201007387 */ /* 0x0003ec0000100800 */
[----:B------:R-:W-:Y:S05]  /*23460*/  @P0 BRA `(.L_x_546) ;  /* 0x0000000400740947 */ /* 0x000fea0003800000 */
[----:B------:R-:W2:Y:S01]  /*23470*/  S2R R8, SR_CTAID.X ;  /* 0x0000000000087919 */ /* 0x000ea20000002500 */
[----:B------:R-:W-:Y:S01]  /*23480*/  ULDC.64 UR18, c[0x0][0x628] ;  /* 0x00018a0000127ab9 */ /* 0x000fe20000000a00 */
[----:B------:R-:W3:Y:S01]  /*23490*/  LDC R9, c[0x0][0x144] ;  /* 0x00005100ff097b82 */ /* 0x000ee20000000800 */
[----:B------:R-:W-:Y:S01]  /*234a0*/  ULDC UR6, c[0x0][0x150] ;  /* 0x0000540000067ab9 */ /* 0x000fe20000000800 */
[----:B------:R-:W4:Y:S01]  /*234b0*/  S2R R12, SR_CTAID.Y ;  /* 0x00000000000c7919 */ /* 0x000f220000002600 */
[----:B------:R-:W-:Y:S01]  /*234c0*/  ISETP.NE.U32.AND P0, PT, RZ, UR18, PT ;  /* 0x00000012ff007c0c */ /* 0x000fe2000bf05070 */
[----:B------:R-:W-:Y:S01]  /*234d0*/  ULDC UR14, c[0x0][0x630] ;  /* 0x00018c00000e7ab9 */ /* 0x000fe20000000800 */
[----:B------:R-:W-:Y:S02]  /*234e0*/  R2UR UR16, R11 ;  /* 0x000000000b1072ca */ /* 0x000fe400000e0000 */
[----:B------:R-:W-:Y:S01]  /*234f0*/  ISETP.NE.AND.EX P0, PT, RZ, UR19, PT, P0 ;  /* 0x00000013ff007c0c */ /* 0x000fe2000bf05300 */
[----:B0-----:R-:W0:Y:S01]  /*23500*/  LDC.64 R6, c[0x0][0x620] ;  /* 0x00018800ff067b82 */ /* 0x001e220000000a00 */
[----:B------:R-:W-:-:S02]  /*23510*/  R2UR UR17, R13 ;  /* 0x000000000d1172ca */ /* 0x000fc400000e0000 */
[----:B--2---:R-:W-:-:S05]  /*23520*/  I2FP.F32.U32 R0, R8 ;  /* 0x0000000800007245 */ /* 0x004fca0000201000 */
[----:B------:R-:W-:-:S06]  /*23530*/  FMUL R0, R0, UR6 ;  /* 0x0000000600007c20 */ /* 0x000fcc0008400000 */
[----:B------:R-:W2:Y:S01]  /*23540*/  F2I.U32.TRUNC.NTZ R0, R0 ;  /* 0x0000000000007305 */ /* 0x000ea2000020f000 */
[----:B----4-:R-:W-:Y:S05]  /*23550*/  @!P0 BRA `(.L_x_547) ;  /* 0x0000000000308947 */ /* 0x010fea0003800000 */
        /* <DEDUP_REMOVED lines=12> */
.L_x_547:
[----:B------:R-:W-:Y:S01]  /*23620*/  USHF.R.U64 UR10, UR16, UR14, UR17 ;  /* 0x0000000e100a7299 */ /* 0x000fe20008001211 */
[----:B------:R-:W4:Y:S01]  /*23630*/  LDC.64 R20, c[0x0][0x640] ;  /* 0x00019000ff147b82 */ /* 0x000f220000000a00 */
[----:B------:R-:W-:Y:S01]  /*23640*/  USHF.R.U32.HI UR6, URZ, UR14, UR17 ;  /* 0x0000000e3f067299 */ /* 0x000fe20008011611 */
[----:B--2---:R-:W-:Y:S02]  /*23650*/  IMAD.MOV R10, RZ, RZ, -R0 ;  /* 0x000000ffff0a7224 */ /* 0x004fe400078e0a00 */
[----:B-1----:R-:W-:Y:S01]  /*23660*/  IMAD.MOV.U32 R2, RZ, RZ, R11 ;  /* 0x000000ffff027224 */ /* 0x002fe200078e000b */
[----:B------:R-:W-:Y:S01]  /*23670*/  IADD3 R5, P0, RZ, -UR10, RZ ;  /* 0x8000000aff057c10 */ /* 0x000fe2000ff1e0ff */
[----:B---3--:R-:W-:Y:S02]  /*23680*/  IMAD R17, R9, R10, R8 ;  /* 0x0000000a09117224 */ /* 0x008fe400078e0208 */
[----:B------:R-:W1:Y:S02]  /*23690*/  LDC R4, c[0x0][0x618] ;  /* 0x00018600ff047b82 */ /* 0x000e640000000800 */
[----:B------:R-:W-:Y:S01]  /*236a0*/  IMAD.X R3, RZ, RZ, ~UR6, P0 ;  /* 0x80000006ff037e24 */ /* 0x000fe200080e06ff */
[----:B------:R-:W-:-:S03]  /*236b0*/  ULDC UR6, c[0x0][0x154] ;  /* 0x0000550000067ab9 */ /* 0x000fc60000000800 */
[-C--:B0-----:R-:W-:Y:S02]  /*236c0*/  IMAD R0, R3, R6.reuse, RZ ;  /* 0x0000000603007224 */ /* 0x081fe400078e02ff */
[----:B------:R-:W0:Y:S01]  /*236d0*/  LDC R14, c[0x0][0x608] ;  /* 0x00018200ff0e7b82 */ /* 0x000e220000000800 */
[----:B------:R-:W-:Y:S02]  /*236e0*/  IMAD.MOV.U32 R3, RZ, RZ, R13 ;  /* 0x000000ffff037224 */ /* 0x000fe400078e000d */
[----:B------:R-:W-:-:S05]  /*236f0*/  IMAD.WIDE.U32 R2, R5, R6, R2 ;  /* 0x0000000605027225 */ /* 0x000fca00078e0002 */
[----:B------:R-:W2:Y:S01]  /*23700*/  LDC R18, c[0x0][0x658] ;  /* 0x00019600ff127b82 */ /* 0x000ea20000000800 */
[----:B------:R-:W-:Y:S01]  /*23710*/  IMAD R5, R5, R7, R0 ;  /* 0x0000000705057224 */ /* 0x000fe200078e0200 */
[----:B------:R-:W-:Y:S01]  /*23720*/  I2FP.F32.U32 R0, R12 ;  /* 0x0000000c00007245 */ /* 0x000fe20000201000 */
[----:B------:R-:W-:Y:S01]  /*23730*/  IMAD.MOV.U32 R7, RZ, RZ, 0x1 ;  /* 0x00000001ff077424 */ /* 0x000fe200078e00ff */
[----:B----4-:R-:W-:Y:S01]  /*23740*/  ISETP.NE.U32.AND P0, PT, R20, RZ, PT ;  /* 0x000000ff1400720c */ /* 0x010fe20003f05070 */
[----:B------:R-:W-:Y:S02]  /*23750*/  IMAD.IADD R3, R3, 0x1, R5 ;  /* 0x0000000103037824 */ /* 0x000fe400078e0205 */
[----:B------:R-:W-:Y:S01]  /*23760*/  FMUL R0, R0, UR6 ;  /* 0x0000000600007c20 */ /* 0x000fe20008400000 */
[----:B------:R-:W3:Y:S01]  /*23770*/  LDC R15, c[0x0][0x148] ;  /* 0x00005200ff0f7b82 */ /* 0x000ee20000000800 */
[----:B------:R-:W-:Y:S01]  /*23780*/  ISETP.NE.AND.EX P0, PT, R21, RZ, PT, P0 ;  /* 0x000000ff1500720c */ /* 0x000fe20003f05300 */
[----:B------:R-:W-:Y:S01]  /*23790*/  IMAD.MOV.U32 R5, RZ, RZ, -0x1 ;  /* 0xffffffffff057424 */ /* 0x000fe200078e00ff */
[-CC-:B-1----:R-:W-:Y:S01]  /*237a0*/  SHF.R.U64 R10, R2, R4.reuse, R3.reuse ;  /* 0x00000004020a7219 */ /* 0x182fe20000001203 */
[----:B------:R1:W4:Y:S01]  /*237b0*/  F2I.U32.TRUNC.NTZ R13, R0 ;  /* 0x00000000000d7305 */ /* 0x000322000020f000 */
[----:B------:R-:W-:-:S03]  /*237c0*/  SHF.R.U32.HI R3, RZ, R4, R3 ;  /* 0x00000004ff037219 */ /* 0x000fc60000011603 */
[----:B------:R-:W1:Y:S01]  /*237d0*/  LDC R16, c[0x0][0x600] ;  /* 0x00018000ff107b82 */ /* 0x000e620000000800 */
[-CC-:B0-----:R-:W-:Y:S02]  /*237e0*/  SHF.R.U64 R8, R10, R14.reuse, R3.reuse ;  /* 0x0000000e0a087219 */ /* 0x181fe40000001203 */
[----:B------:R-:W-:-:S05]  /*237f0*/  SHF.R.U32.HI R3, RZ, R14, R3 ;  /* 0x0000000eff037219 */ /* 0x000fca0000011603 */
[----:B------:R-:W0:Y:S01]  /*23800*/  LDC R22, c[0x0][0x648] ;  /* 0x00019200ff167b82 */ /* 0x000e220000000800 */
[-CC-:B--2---:R-:W-:Y:S02]  /*23810*/  SHF.R.U64 R11, R8, R18.reuse, R3.reuse ;  /* 0x00000012080b7219 */ /* 0x184fe40000001203 */
[-C--:B------:R-:W-:Y:S02]  /*23820*/  SHF.L.U32 R5, R5, R18.reuse, RZ ;  /* 0x0000001205057219 */ /* 0x080fe400000006ff */
[-C--:B------:R-:W-:Y:S01]  /*23830*/  SHF.R.U32.HI R3, RZ, R18.reuse, R3 ;  /* 0x00000012ff037219 */ /* 0x080fe20000011603 */
[----:B------:R-:W-:Y:S01]  /*23840*/  IMAD.MOV.U32 R2, RZ, RZ, R11 ;  /* 0x000000ffff027224 */ /* 0x000fe200078e000b */
[----:B------:R-:W-:Y:S01]  /*23850*/  SHF.L.U32 R40, R7, R18, RZ ;  /* 0x0000001207287219 */ /* 0x000fe200000006ff */
[----:B------:R-:W2:Y:S01]  /*23860*/  LDC R23, c[0x0][0x638] ;  /* 0x00018e00ff177b82 */ /* 0x000ea20000000800 */
[----:B------:R-:W-:-:S07]  /*23870*/  LOP3.LUT R19, RZ, R5, RZ, 0x33, !PT ;  /* 0x00000005ff137212 */ /* 0x000fce00078e33ff */
[----:B------:R-:W0:Y:S01]  /*23880*/  LDC R24, c[0x0][0x610] ;  /* 0x00018400ff187b82 */ /* 0x000e220000000800 */
[----:B----4-:R-:W-:Y:S05]  /*23890*/  @!P0 BRA `(.L_x_548) ;  /* 0x0000000000288947 */ /* 0x010fea0003800000 */
[----:B-1----:R-:W1:Y:S02]  /*238a0*/  LDC R0, c[0x0][0x64c] ;  /* 0x00019300ff007b82 */ /* 0x002e640000000800 */
[----:B-1----:R-:W-:-:S05]  /*238b0*/  IADD3 R7, P0, R11, R0, RZ ;  /* 0x000000000b077210 */ /* 0x002fca0007f1e0ff */
        /* <DEDUP_REMOVED lines=8> */
.L_x_548:
[----:B01----:R-:W-:Y:S01]  /*23940*/  SHF.R.U64 R0, R2, R22, R3 ;  /* 0x0000001602007219 */ /* 0x003fe20000001203 */
[----:B------:R-:W-:Y:S01]  /*23950*/  VIADD R5, R16, 0xffffffff ;  /* 0xffffffff10057836 */ /* 0x000fe20000000000 */
[----:B------:R-:W-:Y:S01]  /*23960*/  LOP3.LUT R3, R8, R19, RZ, 0xc0, !PT ;  /* 0x0000001308037212 */ /* 0x000fe200078ec0ff */
[----:B------:R-:W-:Y:S02]  /*23970*/  IMAD.MOV R13, RZ, RZ, -R13 ;  /* 0x000000ffff0d7224 */ /* 0x000fe400078e0a0d */
[----:B------:R-:W-:Y:S02]  /*23980*/  IMAD.MOV R2, RZ, RZ, -R0 ;  /* 0x000000ffff027224 */ /* 0x000fe400078e0a00 */
[----:B------:R-:W-:Y:S01]  /*23990*/  IMAD R40, R40, R0, R3 ;  /* 0x0000000028287224 */ /* 0x000fe200078e0203 */
[----:B------:R-:W-:Y:S01]  /*239a0*/  LOP3.LUT R3, R10, R5, RZ, 0xc0, !PT ;  /* 0x000000050a037212 */ /* 0x000fe200078ec0ff */
[----:B---3--:R-:W-:Y:S02]  /*239b0*/  @P4 IMAD R17, R15, R13, R12 ;  /* 0x0000000d0f114224 */ /* 0x008fe400078e020c */
[----:B--2---:R-:W-:-:S02]  /*239c0*/  IMAD R0, R2, R23, R11 ;  /* 0x0000001702007224 */ /* 0x004fc400078e020b */
[----:B------:R-:W-:Y:S02]  /*239d0*/  IMAD.MOV.U32 R2, RZ, RZ, 0x1 ;  /* 0x00000001ff027424 */ /* 0x000fe400078e00ff */
[----:B------:R-:W-:Y:S02]  /*239e0*/  IMAD R40, R40, R24, R17 ;  /* 0x0000001828287224 */ /* 0x000fe400078e0211 */
[----:B------:R-:W-:Y:S01]  /*239f0*/  IMAD R3, R0, R16, R3 ;  /* 0x0000001000037224 */ /* 0x000fe200078e0203 */
[----:B------:R-:W-:-:S04]  /*23a00*/  PRMT R0, R2, 0x7610, R0 ;  /* 0x0000761002007816 */ /* 0x000fc80000000000 */
[----:B------:R-:W-:Y:S02]  /*23a10*/  SEL R2, R3, R40, !P4 ;  /* 0x0000002803027207 */ /* 0x000fe40006000000 */
[----:B------:R-:W-:-:S03]  /*23a20*/  SEL R40, R40, R3, !P4 ;  /* 0x0000000328287207 */ /* 0x000fc60006000000 */
[----:B------:R2:W-:Y:S04]  /*23a30*/  STL [R1+0x45c], R2 ;  /* 0x00045c0201007387 */ /* 0x0005e80000100800 */
.L_x_546:
[----:B------:R3:W-:Y:S01]  /*23a40*/  STL [R1+0x460], R40 ;  /* 0x0004602801007387 */ /* 0x0007e20000100800 */
[----:B------:R-:W-:-:S13]  /*23a50*/  LOP3.LUT P0, RZ, R0, 0xff, RZ, 0xc0, !PT ;  /* 0x000000ff00ff7812 */ /* 0x000fda000780c0ff */
[----:B---3--:R-:W-:Y:S05]  /*23a60*/  @P0 BRA `(.L_x_549) ;  /* 0xfffffdd400880947 */ /* 0x008fea000383ffff */
[----:B------:R-:W-:Y:S05]  /*23a70*/  EXIT ;  /* 0x000000000000794d */ /* 0x000fea0003800000 */
.L_x_3:
[----:B------:R-:W2:Y:S01]  /*23a80*/  LDL R18, [R1+0x458] ;  /* 0x0004580001127983 */ /* 0x000ea20000100800 */
[----:B------:R-:W-:-:S03]  /*23a90*/  ULDC.64 UR4, c[0x0][0x650] ;  /* 0x0001940000047ab9 */ /* 0x000fc60000000a00 */
[----:B------:R-:W3:Y:S01]  /*23aa0*/  LDL R19, [R1+0x454] ;  /* 0x0004540001137983 */ /* 0x000ee20000100800 */
[----:B------:R-:W-:Y:S01]  /*23ab0*/  PRMT R0, RZ, 0x7610, R0 ;  /* 0x00007610ff007816 */ /* 0x000fe20000000000 */
[----:B------:R-:W-:Y:S02]  /*23ac0*/  IMAD.MOV.U32 R5, RZ, RZ, -0x1 ;  /* 0xffffffffff057424 */ /* 0x000fe400078e00ff */
[----:B------:R-:W-:Y:S02]  /*23ad0*/  IMAD.MOV.U32 R4, RZ, RZ, -0x1 ;  /* 0xffffffffff047424 */ /* 0x000fe400078e00ff */
[----:B------:R-:W-:Y:S01]  /*23ae0*/  IMAD.MOV.U32 R10, RZ, RZ, -0x1 ;  /* 0xffffffffff0a7424 */ /* 0x000fe200078e00ff */
[----:B--2---:R-:W-:-:S04]  /*23af0*/  ISETP.GE.U32.AND P0, PT, R18, UR4, PT ;  /* 0x0000000412007c0c */ /* 0x004fc8000bf06070 */
[----:B---3--:R-:W-:-:S13]  /*23b00*/  ISETP.GE.U32.AND.EX P0, PT, R19, UR5, PT, P0 ;  /* 0x0000000513007c0c */ /* 0x008fda000bf06100 */
[----:B------:R-:W-:Y:S05]  /*23b10*/  @P0 BRA `(.L_x_550) ;  /* 0x0000000400600947 */ /* 0x000fea0003800000 */
[----:B------:R-:W0:Y:S01]  /*23b20*/  LDC.64 R12, c[0x0][0x628] ;  /* 0x00018a00ff0c7b82 */ /* 0x000e220000000a00 */
[----:B------:R-:W-:Y:S02]  /*23b30*/  IMAD.MOV.U32 R8, RZ, RZ, R18 ;  /* 0x000000ffff087224 */ /* 0x000fe400078e0012 */
[----:B------:R-:W-:-:S05]  /*23b40*/  IMAD.MOV.U32 R9, RZ, RZ, R19 ;  /* 0x000000ffff097224 */ /* 0x000fca00078e0013 */
[----:B------:R-:W1:Y:S08]  /*23b50*/  LDC R14, c[0x0][0x630] ;  /* 0x00018c00ff0e7b82 */ /* 0x000e700000000800 */
[----:B------:R-:W2:Y:S01]  /*23b60*/  LDC.64 R16, c[0x0][0x620] ;  /* 0x00018800ff107b82 */ /* 0x000ea20000000a00 */
[----:B0-----:R-:W-:-:S04]  /*23b70*/  ISETP.NE.U32.AND P0, PT, R12, RZ, PT ;  /* 0x000000ff0c00720c */ /* 0x001fc80003f05070 */
[----:B------:R-:W-:-:S13]  /*23b80*/  ISETP.NE.AND.EX P0, PT, R13, RZ, PT, P0 ;  /* 0x000000ff0d00720c */ /* 0x000fda0003f05300 */
[----:B-12---:R-:W-:Y:S05]  /*23b90*/  @!P0 BRA `(.L_x_551) ;  /* 0x0000000000288947 */ /* 0x006fea0003800000 */
[----:B------:R-:W0:Y:S02]  /*23ba0*/  LDC R0, c[0x0][0x634] ;  /* 0x00018d00ff007b82 */ /* 0x000e240000000800 */
[----:B0-----:R-:W-:-:S05]  /*23bb0*/  IADD3 R9, P0, R18, R0, RZ ;  /* 0x0000000012097210 */ /* 0x001fca0007f1e0ff */
        /* <DEDUP_REMOVED lines=8> */
.L_x_551:
[-CC-:B------:R-:W-:Y:S01]  /*23c40*/  SHF.R.U64 R10, R8, R14.reuse, R9.reuse ;  /* 0x0000000e080a7219 */ /* 0x180fe20000001209 */
[----:B------:R-:W0:Y:S01]  /*23c50*/  LDC R6, c[0x0][0x618] ;  /* 0x00018600ff067b82 */ /* 0x000e220000000800 */
[----:B------:R-:W-:Y:S01]  /*23c60*/  SHF.R.U32.HI R0, RZ, R14, R9 ;  /* 0x0000000eff007219 */ /* 0x000fe20000011609 */
[----:B------:R-:W-:Y:S01]  /*23c70*/  ULDC UR4, c[0x0][0x150] ;  /* 0x0000540000047ab9 */ /* 0x000fe20000000800 */
[----:B------:R-:W-:Y:S01]  /*23c80*/  IADD3 R3, P0, RZ, -R10, RZ ;  /* 0x8000000aff037210 */ /* 0x000fe20007f1e0ff */
[----:B------:R-:W-:Y:S01]  /*23c90*/  IMAD.MOV.U32 R4, RZ, RZ, R18 ;  /* 0x000000ffff047224 */ /* 0x000fe200078e0012 */
[----:B------:R-:W-:Y:S01]  /*23ca0*/  I2FP.F32.U32 R8, R2 ;  /* 0x0000000200087245 */ /* 0x000fe20000201000 */
[----:B------:R-:W-:Y:S02]  /*23cb0*/  IMAD.MOV.U32 R5, RZ, RZ, R19 ;  /* 0x000000ffff057224 */ /* 0x000fe400078e0013 */
[----:B------:R-:W1:Y:S01]  /*23cc0*/  LDC.64 R20, c[0x0][0x640] ;  /* 0x00019000ff147b82 */ /* 0x000e620000000a00 */
[----:B------:R-:W-:-:S02]  /*23cd0*/  IMAD.X R7, RZ, RZ, ~R0, P0 ;  /* 0x000000ffff077224 */ /* 0x000fc400000e0e00 */
[----:B------:R-:W-:Y:S01]  /*23ce0*/  FMUL R9, R8, UR4 ;  /* 0x0000000408097c20 */ /* 0x000fe20008400000 */
[----:B------:R-:W-:Y:S01]  /*23cf0*/  IMAD.WIDE.U32 R4, R3, R16, R4 ;  /* 0x0000001003047225 */ /* 0x000fe200078e0004 */
[----:B------:R-:W-:-:S03]  /*23d00*/  ULDC UR4, c[0x0][0x154] ;  /* 0x0000550000047ab9 */ /* 0x000fc60000000800 */
[----:B------:R-:W-:Y:S01]  /*23d10*/  IMAD R0, R7, R16, RZ ;  /* 0x0000001007007224 */ /* 0x000fe200078e02ff */
[----:B------:R-:W2:Y:S01]  /*23d20*/  LDC R13, c[0x0][0x144] ;  /* 0x00005100ff0d7b82 */ /* 0x000ea20000000800 */
[----:B------:R-:W3:Y:S02]  /*23d30*/  F2I.U32.TRUNC.NTZ R9, R9 ;  /* 0x0000000900097305 */ /* 0x000ee4000020f000 */
[----:B------:R-:W-:-:S04]  /*23d40*/  IMAD R3, R3, R17, R0 ;  /* 0x0000001103037224 */ /* 0x000fc800078e0200 */
[----:B------:R-:W-:Y:S01]  /*23d50*/  IMAD.IADD R3, R5, 0x1, R3 ;  /* 0x0000000105037824 */ /* 0x000fe200078e0203 */
[----:B------:R-:W4:Y:S04]  /*23d60*/  LDC R12, c[0x0][0x608] ;  /* 0x00018200ff0c7b82 */ /* 0x000f280000000800 */
[-C--:B0-----:R-:W-:Y:S02]  /*23d70*/  SHF.R.U64 R8, R4, R6.reuse, R3 ;  /* 0x0000000604087219 */ /* 0x081fe40000001203 */
[----:B------:R-:W-:Y:S02]  /*23d80*/  I2FP.F32.U32 R4, R11 ;  /* 0x0000000b00047245 */ /* 0x000fe40000201000 */
[----:B------:R-:W0:Y:S01]  /*23d90*/  LDC R7, c[0x0][0x658] ;  /* 0x00019600ff077b82 */ /* 0x000e220000000800 */
[----:B-1----:R-:W-:Y:S01]  /*23da0*/  ISETP.NE.U32.AND P0, PT, R20, RZ, PT ;  /* 0x000000ff1400720c */ /* 0x002fe20003f05070 */
[----:B---3--:R-:W-:Y:S01]  /*23db0*/  IMAD.MOV R0, RZ, RZ, -R9 ;  /* 0x000000ffff007224 */ /* 0x008fe200078e0a09 */
[----:B------:R-:W-:Y:S01]  /*23dc0*/  SHF.R.U32.HI R3, RZ, R6, R3 ;  /* 0x00000006ff037219 */ /* 0x000fe20000011603 */
[----:B------:R-:W-:Y:S01]  /*23dd0*/  FMUL R4, R4, UR4 ;  /* 0x0000000404047c20 */ /* 0x000fe20008400000 */
[----:B------:R-:W-:Y:S01]  /*23de0*/  ISETP.NE.AND.EX P0, PT, R21, RZ, PT, P0 ;  /* 0x000000ff1500720c */ /* 0x000fe20003f05300 */
[----:B------:R-:W-:-:S02]  /*23df0*/  IMAD.MOV.U32 R6, RZ, RZ, -0x1 ;  /* 0xffffffffff067424 */ /* 0x000fc400078e00ff */
[----:B------:R-:W1:Y:S01]  /*23e00*/  LDC R14, c[0x0][0x148] ;  /* 0x00005200ff0e7b82 */ /* 0x000e620000000800 */
[----:B--2---:R-:W-:Y:S02]  /*23e10*/  IMAD R18, R13, R0, R2 ;  /* 0x000000000d127224 */ /* 0x004fe400078e0202 */
[----:B------:R-:W-:-:S05]  /*23e20*/  IMAD.MOV.U32 R2, RZ, RZ, 0x1 ;  /* 0x00000001ff027424 */ /* 0x000fca00078e00ff */
[----:B------:R-:W2:Y:S01]  /*23e30*/  LDC R16, c[0x0][0x600] ;  /* 0x00018000ff107b82 */ /* 0x000ea20000000800 */
[-CC-:B----4-:R-:W-:Y:S02]  /*23e40*/  SHF.R.U64 R13, R8, R12.reuse, R3.reuse ;  /* 0x0000000c080d7219 */ /* 0x190fe40000001203 */
[----:B------:R-:W-:Y:S02]  /*23e50*/  SHF.R.U32.HI R0, RZ, R12, R3 ;  /* 0x0000000cff007219 */ /* 0x000fe40000011603 */
[----:B------:R3:W4:Y:S03]  /*23e60*/  F2I.U32.TRUNC.NTZ R12, R4 ;  /* 0x00000004000c7305 */ /* 0x000726000020f000 */
[----:B------:R-:W1:Y:S01]  /*23e70*/  LDC R17, c[0x0][0x648] ;  /* 0x00019200ff117b82 */ /* 0x000e620000000800 */
[-C--:B0-----:R-:W-:Y:S02]  /*23e80*/  SHF.R.U64 R15, R13, R7.reuse, R0 ;  /* 0x000000070d0f7219 */ /* 0x081fe40000001200 */
[----:B------:R-:W-:-:S02]  /*23e90*/  SHF.L.U32 R6, R6, R7, RZ ;  /* 0x0000000706067219 */ /* 0x000fc400000006ff */
[-C--:B------:R-:W-:Y:S01]  /*23ea0*/  SHF.L.U32 R22, R2, R7.reuse, RZ ;  /* 0x0000000702167219 */ /* 0x080fe200000006ff */
[----:B------:R-:W-:Y:S01]  /*23eb0*/  IMAD.MOV.U32 R2, RZ, RZ, R15 ;  /* 0x000000ffff027224 */ /* 0x000fe200078e000f */
[----:B------:R-:W-:Y:S01]  /*23ec0*/  SHF.R.U32.HI R3, RZ, R7, R0 ;  /* 0x00000007ff037219 */ /* 0x000fe20000011600 */
[----:B------:R-:W0:Y:S01]  /*23ed0*/  LDC R19, c[0x0][0x638] ;  /* 0x00018e00ff137b82 */ /* 0x000e220000000800 */
[----:B------:R-:W-:-:S07]  /*23ee0*/  LOP3.LUT R24, RZ, R6, RZ, 0x33, !PT ;  /* 0x00000006ff187212 */ /* 0x000fce00078e33ff */
        /* <DEDUP_REMOVED lines=12> */
.L_x_552:
[----:B-1----:R-:W-:Y:S01]  /*23fb0*/  SHF.R.U64 R3, R2, R17, R3 ;  /* 0x0000001102037219 */ /* 0x002fe20000001203 */
[----:B--2---:R-:W-:Y:S01]  /*23fc0*/  VIADD R7, R16, 0xffffffff ;  /* 0xffffffff10077836 */ /* 0x004fe20000000000 */
[----:B------:R-:W-:Y:S01]  /*23fd0*/  LOP3.LUT R0, R13, R24, RZ, 0xc0, !PT ;  /* 0x000000180d007212 */ /* 0x000fe200078ec0ff */
[----:B------:R-:W-:Y:S02]  /*23fe0*/  IMAD.MOV R12, RZ, RZ, -R12 ;  /* 0x000000ffff0c7224 */ /* 0x000fe400078e0a0c */
[----:B------:R-:W-:Y:S02]  /*23ff0*/  IMAD.MOV R2, RZ, RZ, -R3 ;  /* 0x000000ffff027224 */ /* 0x000fe400078e0a03 */
[----:B------:R-:W-:Y:S01]  /*24000*/  IMAD R5, R22, R3, R0 ;  /* 0x0000000316057224 */ /* 0x000fe200078e0200 */
[----:B------:R-:W-:Y:S01]  /*24010*/  LOP3.LUT R3, R8, R7, RZ, 0xc0, !PT ;  /* 0x0000000708037212 */ /* 0x000fe200078ec0ff */
[----:B------:R-:W-:Y:S02]  /*24020*/  @P4 IMAD R18, R14, R12, R11 ;  /* 0x0000000c0e124224 */ /* 0x000fe400078e020b */
[----:B0-----:R-:W-:-:S02]  /*24030*/  IMAD R0, R2, R19, R15 ;  /* 0x0000001302007224 */ /* 0x001fc400078e020f */
[----:B------:R-:W-:Y:S02]  /*24040*/  IMAD.MOV.U32 R4, RZ, RZ, 0x1 ;  /* 0x00000001ff047424 */ /* 0x000fe400078e00ff */
[----:B------:R-:W-:Y:S02]  /*24050*/  IMAD R5, R5, R23, R18 ;  /* 0x0000001705057224 */ /* 0x000fe400078e0212 */
[----:B------:R-:W-:Y:S01]  /*24060*/  IMAD R2, R0, R16, R3 ;  /* 0x0000001000027224 */ /* 0x000fe200078e0203 */
[----:B------:R-:W-:-:S04]  /*24070*/  PRMT R0, R4, 0x7610, R0 ;  /* 0x0000761004007816 */ /* 0x000fc80000000000 */
[----:B------:R-:W-:Y:S02]  /*24080*/  SEL R4, R2, R5, !P4 ;  /* 0x0000000502047207 */ /* 0x000fe40006000000 */
[----:B------:R-:W-:-:S07]  /*24090*/  SEL R5, R5, R2, !P4 ;  /* 0x0000000205057207 */ /* 0x000fce0006000000 */
.L_x_550:
[----:B------:R-:W-:-:S08]  /*240a0*/  NOP ;  /* 0x0000000000007918 */ /* 0x000fd00000000000 */
[----:B------:R-:W0:-:S00]  /*240b0*/  USETMAXREG.DEALLOC.CTAPOOL 0x18 ;  /* 0x00000018000079c8 */ /* 0x000e0000080e0500 */
[----:B------:R-:W-:-:S13]  /*240c0*/  ISETP.NE.AND P0, PT, RZ, UR8, PT ;  /* 0x00000008ff007c0c */ /* 0x000fda000bf05270 */
[----:B------:R-:W-:Y:S05]  /*240d0*/  @P0 EXIT ;  /* 0x000000000000094d */ /* 0x000fea0003800000 */
[----:B0-----:R-:W-:Y:S01]  /*240e0*/  LOP3.LUT P0, RZ, R0, 0xff, RZ, 0xc0, !PT ;  /* 0x000000ff00ff7812 */ /* 0x001fe2000780c0ff */
[----:B------:R-:W-:Y:S02]  /*240f0*/  IMAD.MOV.U32 R6, RZ, RZ, 0x1 ;  /* 0x00000001ff067424 */ /* 0x000fe400078e00ff */
[----:B------:R-:W-:-:S10]  /*24100*/  IMAD.MOV.U32 R7, RZ, RZ, RZ ;  /* 0x000000ffff077224 */ /* 0x000fd400078e00ff */
[----:B------:R-:W-:Y:S05]  /*24110*/  @!P0 BRA `(.L_x_553) ;  /* 0x0000000c00488947 */ /* 0x000fea0003800000 */
[----:B------:R-:W0:Y:S01]  /*24120*/  LDC R0, c[0x0][0x28c] ;  /* 0x0000a300ff007b82 */ /* 0x000e220000000800 */
[----:B------:R-:W1:Y:S01]  /*24130*/  S2R R2, SR_TID.X ;  /* 0x0000000000027919 */ /* 0x000e620000002100 */
[----:B------:R-:W-:Y:S01]  /*24140*/  ULDC UR5, c[0x0][0x658] ;  /* 0x0001960000057ab9 */ /* 0x000fe20000000800 */
[----:B------:R-:W-:Y:S01]  /*24150*/  UMOV UR7, 0xffffffff ;  /* 0xffffffff00077882 */ /* 0x000fe20000000000 */
[----:B------:R-:W-:Y:S01]  /*24160*/  ULDC UR6, c[0x0][0xc] ;  /* 0x0000030000067ab9 */ /* 0x000fe20000000800 */
[----:B------:R-:W-:Y:S01]  /*24170*/  USHF.L.U32 UR8, UR7, UR5, URZ ;  /* 0x0000000507087299 */ /* 0x000fe2000800063f */
[----:B------:R-:W-:Y:S01]  /*24180*/  BSSY B0, `(.L_x_553) ;  /* 0x00000cb000007945 */ /* 0x000fe20003800000 */
[----:B------:R-:W-:Y:S01]  /*24190*/  UMOV UR9, 0x1 ;  /* 0x0000000100097882 */ /* 0x000fe20000000000 */
[----:B------:R-:W-:Y:S01]  /*241a0*/  ULDC UR7, c[0x0][0x10] ;  /* 0x0000040000077ab9 */ /* 0x000fe20000000800 */
[----:B------:R-:W-:Y:S01]  /*241b0*/  USHF.L.U32 UR18, UR9, UR5, URZ ;  /* 0x0000000509127299 */ /* 0x000fe2000800063f */
[----:B------:R-:W-:Y:S01]  /*241c0*/  IMAD.MOV.U32 R9, RZ, RZ, 0x1 ;  /* 0x00000001ff097424 */ /* 0x000fe200078e00ff */
[----:B------:R-:W-:Y:S01]  /*241d0*/  UIMAD.WIDE.U32 UR6, UR6, UR7, URZ ;  /* 0x00000007060672a5 */ /* 0x000fe2000f8e003f */
[----:B------:R-:W-:Y:S01]  /*241e0*/  IMAD.MOV.U32 R6, RZ, RZ, 0x1 ;  /* 0x00000001ff067424 */ /* 0x000fe200078e00ff */
[----:B------:R-:W-:Y:S01]  /*241f0*/  ULDC UR5, c[0x0][0x14] ;  /* 0x0000050000057ab9 */ /* 0x000fe20000000800 */
[----:B------:R-:W-:Y:S01]  /*24200*/  IMAD.MOV.U32 R7, RZ, RZ, RZ ;  /* 0x000000ffff077224 */ /* 0x000fe200078e00ff */
[----:B------:R-:W-:-:S02]  /*24210*/  UIMAD.WIDE.U32 UR20, UR6, UR5, URZ ;  /* 0x00000005061472a5 */ /* 0x000fc4000f8e003f */
[----:B------:R-:W-:Y:S01]  /*24220*/  UIMAD UR16, UR7, UR5, URZ ;  /* 0x00000005071072a4 */ /* 0x000fe2000f8e023f */
[----:B------:R-:W-:Y:S01]  /*24230*/  ULDC UR4, c[0x0][0x600] ;  /* 0x0001800000047ab9 */ /* 0x000fe20000000800 */
[----:B------:R-:W-:Y:S02]  /*24240*/  ULOP3.LUT UR24, UR13, 0x2, URZ, 0xfc, !UPT ;  /* 0x000000020d187892 */ /* 0x000fe4000f8efc3f */
[----:B------:R-:W-:Y:S01]  /*24250*/  UIADD3 UR4, UR4, -0x1, URZ ;  /* 0xffffffff04047890 */ /* 0x000fe2000fffe03f */
[----:B0-----:R-:W-:Y:S01]  /*24260*/  VIADD R0, R0, 0x3f ;  /* 0x0000003f00007836 */ /* 0x001fe20000000000 */
[----:B------:R-:W-:Y:S02]  /*24270*/  ULOP3.LUT UR17, URZ, UR8, URZ, 0x33, !UPT ;  /* 0x000000083f117292 */ /* 0x000fe4000f8e333f */
[----:B------:R-:W-:Y:S02]  /*24280*/  UIADD3 UR16, UR21, UR16, URZ ;  /* 0x0000001015107290 */ /* 0x000fe4000fffe03f */
[----:B------:R-:W-:Y:S01]  /*24290*/  SHF.R.S32.HI R3, RZ, 0x1f, R0 ;  /* 0x0000001fff037819 */ /* 0x000fe20000011400 */
[----:B------:R-:W-:-:S03]  /*242a0*/  ULDC.64 UR22, c[0x0][0x198] ;  /* 0x0000660000167ab9 */ /* 0x000fc60000000a00 */
[----:B------:R-:W-:Y:S02]  /*242b0*/  LEA.HI R0, R3, R0, RZ, 0x6 ;  /* 0x0000000003007211 */ /* 0x000fe400078f30ff */
[C---:B-1----:R-:W-:Y:S02]  /*242c0*/  LOP3.LUT P2, RZ, R2.reuse, 0x7f, RZ, 0xc0, !PT ;  /* 0x0000007f02ff7812 */ /* 0x042fe4000784c0ff */
[----:B------:R-:W-:Y:S02]  /*242d0*/  SHF.R.S32.HI R0, RZ, 0x6, R0 ;  /* 0x00000006ff007819 */ /* 0x000fe40000011400 */
[----:B------:R-:W-:-:S03]  /*242e0*/  LOP3.LUT P0, RZ, R2, 0x1f, RZ, 0xc0, !PT ;  /* 0x0000001f02ff7812 */ /* 0x000fc6000780c0ff */
[----:B------:R-:W-:Y:S01]  /*242f0*/  VIADD R14, R0, 0x1 ;  /* 0x00000001000e7836 */ /* 0x000fe20000000000 */
[----:B------:R-:W-:-:S13]  /*24300*/  PLOP3.LUT P0, PT, P0, P2, PT, 0x8a, 0x0 ;  /* 0x000000000000781c */ /* 0x000fda0000705172 */
.L_x_565:
[----:B------:R-:W-:-:S03]  /*24310*/  UMOV UR5, 0xffffffff ;  /* 0xffffffff00057882 */ /* 0x000fc60000000000 */
[----:B------:R-:W-:Y:S05]  /*24320*/  BRA.DIV UR5, `(.L_x_554) ;  /* 0x00000012052c7947 */ /* 0x000fea000b800000 */
[----:B------:R-:W-:-:S13]  /*24330*/  ELECT P1, URZ, PT ;  /* 0x00000000003f782f */ /* 0x000fda0003820000 */
.L_x_579:
[----:B------:R-:W0:Y:S01]  /*24340*/  LDC R2, c[0x0][0x28c] ;  /* 0x0000a300ff027b82 */ /* 0x000e220000000800 */
[----:B------:R-:W-:Y:S01]  /*24350*/  BSSY B1, `(.L_x_555) ;  /* 0x0000035000017945 */ /* 0x000fe20003800000 */
[----:B0-----:R-:W-:-:S13]  /*24360*/  ISETP.LT.OR P1, PT, R2, 0x1, !P1 ;  /* 0x000000010200780c */ /* 0x001fda0004f21670 */
[----:B------:R-:W-:Y:S05]  /*24370*/  @P1 BRA `(.L_x_556) ;  /* 0x0000000000c81947 */ /* 0x000fea0003800000 */
[----:B------:R-:W-:Y:S02]  /*24380*/  IMAD.SHL.U32 R4, R4, 0x100, RZ ;  /* 0x0000010004047824 */ /* 0x000fe400078e00ff */
[----:B------:R-:W-:Y:S02]  /*24390*/  IMAD.SHL.U32 R5, R5, 0x100, RZ ;  /* 0x0000010005057824 */ /* 0x000fe400078e00ff */
[----:B------:R-:W-:Y:S02]  /*243a0*/  IMAD.MOV.U32 R13, RZ, RZ, RZ ;  /* 0x000000ffff0d7224 */ /* 0x000fe400078e00ff */
[----:B------:R-:W-:Y:S02]  /*243b0*/  IMAD.MOV.U32 R3, RZ, RZ, R14 ;  /* 0x000000ffff037224 */ /* 0x000fe400078e000e */
[----:B------:R-:W-:Y:S02]  /*243c0*/  IMAD.MOV.U32 R2, RZ, RZ, R6 ;  /* 0x000000ffff027224 */ /* 0x000fe400078e0006 */
[----:B------:R-:W-:-:S07]  /*243d0*/  IMAD.MOV.U32 R8, RZ, RZ, R7 ;  /* 0x000000ffff087224 */ /* 0x000fce00078e0007 */
.L_x_560:
[----:B------:R-:W0:Y:S01]  /*243e0*/  S2R R12, SR_CgaCtaId ;  /* 0x00000000000c7919 */ /* 0x000e220000008800 */
[----:B------:R-:W-:-:S04]  /*243f0*/  MOV R11, 0x400 ;  /* 0x00000400000b7802 */ /* 0x000fc80000000f00 */
[----:B0-----:R-:W-:Y:S02]  /*24400*/  LEA R15, R12, R11, 0x18 ;  /* 0x0000000b0c0f7211 */ /* 0x001fe400078ec0ff */
[----:B------:R-:W-:Y:S01]  /*24410*/  SHF.L.U32 R11, R2, 0x1f, RZ ;  /* 0x0000001f020b7819 */ /* 0x000fe200000006ff */
[----:B------:R-:W0:Y:S02]  /*24420*/  @!P2 LDC R12, c[0x0][0x500] ;  /* 0x00014000ff0cab82 */ /* 0x000e240000000800 */
[----:B------:R-:W-:-:S04]  /*24430*/  IMAD R16, R8, 0x8, R15 ;  /* 0x0000000808107824 */ /* 0x000fc800078e020f */
[----:B------:R-:W1:Y:S02]  /*24440*/  SYNCS.PHASECHK.TRANS64.TRYWAIT P1, [R16+URZ+0x38], R11 ;  /* 0x0000380b100075a7 */ /* 0x000e64000802017f */
[----:B-1----:R-:W-:Y:S05]  /*24450*/  @!P1 BRA `(.L_x_557) ;  /* 0x0000001000009947 */ /* 0x002fea0003800000 */
.L_x_580:
[----:B------:R-:W-:Y:S01]  /*24460*/  UPRMT UR5, UR24, 0x9910, URZ ;  /* 0x0000991018057896 */ /* 0x000fe2000800003f */
[----:B0-----:R0:W-:Y:S03]  /*24470*/  @!P2 SYNCS.ARRIVE.TRANS64 RZ, [R16+URZ], R12 ;  /* 0x0000000c10ffa9a7 */ /* 0x0011e6000800003f */
[----:B------:R-:W-:-:S06]  /*24480*/  UISETP.NE.AND UP0, UPT, UR5, 0x2, UPT ;  /* 0x000000020500788c */ /* 0x000fcc000bf05270 */
[----:B------:R-:W-:-:S13]  /*24490*/  PLOP3.LUT P1, PT, PT, PT, UP0, 0x80, 0x0 ;  /* 0x000000000000781c */ /* 0x000fda0003f2f008 */
[----:B0-----:R-:W-:Y:S05]  /*244a0*/  @P1 BRA `(.L_x_558) ;  /* 0x0000000000041947 */ /* 0x001fea0003800000 */
[----:B------:R-:W-:Y:S01]  /*244b0*/  BPT.TRAP 0x1 ;  /* 0x000000040000795c */ /* 0x000fe20000300000 */
.L_x_558:
[----:B------:R-:W-:Y:S05]  /*244c0*/  @P0 BRA `(.L_x_559) ;  /* 0x0000000000040947 */ /* 0x000fea0003800000 */
[----:B------:R-:W-:Y:S01]  /*244d0*/  BPT.TRAP 0x1 ;  /* 0x000000040000795c */ /* 0x000fe20000300000 */
.L_x_559:
[----:B------:R-:W-:Y:S01]  /*244e0*/  IMAD R15, R8, 0x4000, R15 ;  /* 0x00004000080f7824 */ /* 0x000fe200078e020f */
[----:B------:R-:W-:Y:S01]  /*244f0*/  R2UR UR9, R16 ;  /* 0x00000000100972ca */ /* 0x000fe200000e0000 */
[----:B------:R-:W-:Y:S01]  /*24500*/  VIADD R3, R3, 0xffffffff ;  /* 0xffffffff03037836 */ /* 0x000fe20000000000 */
[----:B------:R-:W-:Y:S01]  /*24510*/  UIADD3 UR6, UP0, UR22, 0xf0, URZ ;  /* 0x000000f016067890 */ /* 0x000fe2000ff1e03f */
[----:B------:R-:W-:Y:S01]  /*24520*/  R2UR UR11, R5 ;  /* 0x00000000050b72ca */ /* 0x000fe200000e0000 */
[----:B------:R-:W-:Y:S01]  /*24530*/  UIADD3 UR26, UP1, UR22, 0x1f0, URZ ;  /* 0x000001f0161a7890 */ /* 0x000fe2000ff3e03f */
[----:B------:R-:W-:Y:S01]  /*24540*/  R2UR UR5, R15 ;  /* 0x000000000f0572ca */ /* 0x000fe200000e0000 */
[----:B------:R-:W-:Y:S01]  /*24550*/  UIADD3.X UR7, URZ, UR23, URZ, UP0, !UPT ;  /* 0x000000173f077290 */ /* 0x000fe200087fe43f */
[----:B------:R-:W-:Y:S01]  /*24560*/  R2UR UR10, R13 ;  /* 0x000000000d0a72ca */ /* 0x000fe200000e0000 */
[----:B------:R-:W-:Y:S01]  /*24570*/  VIADD R8, R8, 0x1 ;  /* 0x0000000108087836 */ /* 0x000fe20000000000 */
[----:B------:R-:W-:Y:S01]  /*24580*/  R2UR UR12, R10 ;  /* 0x000000000a0c72ca */ /* 0x000fe200000e0000 */
[----:B------:R-:W-:Y:S01]  /*24590*/  UIADD3.X UR27, URZ, UR23, URZ, UP1, !UPT ;  /* 0x000000173f1b7290 */ /* 0x000fe20008ffe43f */
[----:B------:R-:W-:Y:S01]  /*245a0*/  R2UR UR19, R4 ;  /* 0x00000000041372ca */ /* 0x000fe200000e0000 */
[----:B------:R-:W-:Y:S01]  /*245b0*/  UMOV UR14, 0x0 ;  /* 0x00000000000e7882 */ /* 0x000fe20000000000 */
[----:B------:R-:W-:Y:S01]  /*245c0*/  ISETP.GT.AND P3, PT, R3, 0x1, PT ;  /* 0x000000010300780c */ /* 0x000fe20003f64270 */
[----:B------:R-:W-:Y:S01]  /*245d0*/  UMOV UR15, 0x10000000 ;  /* 0x10000000000f7882 */ /* 0x000fe20000000000 */
[----:B------:R-:W-:Y:S01]  /*245e0*/  ISETP.NE.AND P1, PT, R8, 0x7, PT ;  /* 0x000000070800780c */ /* 0x000fe20003f25270 */
[----:B------:R-:W-:-:S02]  /*245f0*/  VIADD R13, R13, 0x40 ;  /* 0x000000400d0d7836 */ /* 0x000fc40000000000 */
[----:B------:R-:W-:Y:S01]  /*24600*/  UIADD3 UR8, UR5, 0x180, URZ ;  /* 0x0000018005087890 */ /* 0x000fe2000fffe03f */
[----:B-1----:R-:W-:Y:S01]  /*24610*/  SEL R11, RZ, 0x1, P1 ;  /* 0x00000001ff0b7807 */ /* 0x002fe20000800000 */
[----:B------:R-:W-:Y:S01]  /*24620*/  UIADD3 UR5, UR5, 0x1c180, URZ ;  /* 0x0001c18005057890 */ /* 0x000fe2000fffe03f */
[----:B------:R-:W-:Y:S02]  /*24630*/  SEL R8, R8, RZ, P1 ;  /* 0x000000ff08087207 */ /* 0x000fe40000800000 */
[----:B------:R-:W-:-:S04]  /*24640*/  LOP3.LUT R2, R2, R11, RZ, 0x3c, !PT ;  /* 0x0000000b02027212 */ /* 0x000fc800078e3cff */
[----:B------:R0:W-:Y:S02]  /*24650*/  UTMALDG.3D [UR8], [UR6], desc[UR14] ;  /* 0x00000e08060075b4 */ /* 0x0001e40008011000 */
[----:B0-----:R-:W-:Y:S01]  /*24660*/  UMOV UR8, UR5 ;  /* 0x0000000500087c82 */ /* 0x001fe20008000000 */
[----:B------:R-:W-:Y:S02]  /*24670*/  UMOV UR11, UR19 ;  /* 0x00000013000b7c82 */ /* 0x000fe40008000000 */
[----:B------:R0:W-:Y:S02]  /*24680*/  UTMALDG.3D [UR8], [UR26], desc[UR14] ;  /* 0x00000e081a0075b4 */ /* 0x0001e40008011000 */
[----:B0-----:R-:W-:Y:S05]  /*24690*/  @P3 BRA `(.L_x_560) ;  /* 0xfffffffc00503947 */ /* 0x001fea000383ffff */
.L_x_556:
[----:B------:R-:W-:Y:S05]  /*246a0*/  BSYNC B1 ;  /* 0x0000000000017941 */ /* 0x000fea0003800000 */
.L_x_555:
[----:B------:R-:W2:Y:S01]  /*246b0*/  LDL.LU R16, [R1+0x454] ;  /* 0x0004540001107983 */ /* 0x000ea20000300800 */
[----:B------:R-:W-:Y:S01]  /*246c0*/  LOP3.LUT P3, RZ, R9, 0xff, RZ, 0xc0, !PT ;  /* 0x000000ff09ff7812 */ /* 0x000fe2000786c0ff */
[----:B------:R-:W-:Y:S01]  /*246d0*/  IMAD.IADD R4, R0, 0x1, R7 ;  /* 0x0000000100047824 */ /* 0x000fe200078e0207 */
[----:B------:R-:W-:Y:S01]  /*246e0*/  ULDC.64 UR6, c[0x0][0x650] ;  /* 0x0001940000067ab9 */ /* 0x000fe20000000a00 */
[----:B------:R-:W3:Y:S01]  /*246f0*/  LDL.LU R15, [R1+0x458] ;  /* 0x00045800010f7983 */ /* 0x000ee20000300800 */
[----:B------:R-:W-:Y:S01]  /*24700*/  BSSY B1, `(.L_x_561) ;  /* 0x0000070000017945 */ /* 0x000fe20003800000 */
[C---:B------:R-:W-:Y:S01]  /*24710*/  IMAD.WIDE.U32 R2, R4.reuse, 0x24924925, RZ ;  /* 0x2492492504027825 */ /* 0x040fe200078e00ff */
[C---:B------:R-:W-:Y:S02]  /*24720*/  ISETP.GT.U32.AND P1, PT, R4.reuse, 0x6, PT ;  /* 0x000000060400780c */ /* 0x040fe40003f24070 */
[----:B------:R-:W-:Y:S01]  /*24730*/  PRMT R9, RZ, 0x7610, R9 ;  /* 0x00007610ff097816 */ /* 0x000fe20000000009 */
[----:B------:R-:W-:Y:S01]  /*24740*/  IMAD.IADD R2, R4, 0x1, -R3 ;  /* 0x0000000104027824 */ /* 0x000fe200078e0a03 */
[----:B------:R-:W-:Y:S01]  /*24750*/  ISETP.LT.U32.AND P1, PT, R0, 0x7, P1 ;  /* 0x000000070000780c */ /* 0x000fe20000f21070 */
[----:B------:R-:W-:-:S02]  /*24760*/  IMAD.MOV.U32 R5, RZ, RZ, -0x1 ;  /* 0xffffffffff057424 */ /* 0x000fc400078e00ff */
[----:B------:R-:W0:Y:S01]  /*24770*/  @P3 S2R R8, SR_CgaCtaId ;  /* 0x0000000000083919 */ /* 0x000e220000008800 */
[----:B------:R-:W-:Y:S01]  /*24780*/  LEA.HI R2, R2, R3, RZ, 0x1f ;  /* 0x0000000302027211 */ /* 0x000fe200078ff8ff */
[----:B------:R-:W-:Y:S01]  /*24790*/  IMAD.MOV.U32 R10, RZ, RZ, -0x1 ;  /* 0xffffffffff0a7424 */ /* 0x000fe200078e00ff */
[----:B------:R-:W-:Y:S02]  /*247a0*/  @P3 MOV R3, 0x400 ;  /* 0x0000040000033802 */ /* 0x000fe40000000f00 */
[--C-:B------:R-:W-:Y:S02]  /*247b0*/  SHF.R.U32.HI R7, RZ, 0x2, R2.reuse ;  /* 0x00000002ff077819 */ /* 0x100fe40000011602 */
[----:B------:R-:W-:Y:S02]  /*247c0*/  PRMT R2, RZ, 0x7610, R2 ;  /* 0x00007610ff027816 */ /* 0x000fe40000000002 */
[----:B0-----:R-:W-:-:S04]  /*247d0*/  @P3 LEA R3, R8, R3, 0x18 ;  /* 0x0000000308033211 */ /* 0x001fc800078ec0ff */
[----:B------:R0:W-:Y:S01]  /*247e0*/  @P3 SYNCS.ARRIVE.TRANS64.A1T0 RZ, [R3+URZ+0x88], RZ ;  /* 0x000088ff03ff39a7 */ /* 0x0001e2000810003f */
[----:B------:R-:W-:Y:S02]  /*247f0*/  ISETP.GE.U32.AND P3, PT, R0, 0x7, PT ;  /* 0x000000070000780c */ /* 0x000fe40003f66070 */
[----:B0-----:R-:W-:-:S04]  /*24800*/  SEL R3, RZ, 0x1, !P1 ;  /* 0x00000001ff037807 */ /* 0x001fc80004800000 */
[----:B------:R-:W-:-:S07]  /*24810*/  LOP3.LUT R6, R6, R3, RZ, 0x3c, !PT ;  /* 0x0000000306067212 */ /* 0x000fce00078e3cff */
[----:B------:R-:W-:Y:S01]  /*24820*/  @P3 LOP3.LUT R6, R6, 0x1, R7, 0x78, !PT ;  /* 0x0000000106063812 */ /* 0x000fe200078e7807 */
[----:B------:R-:W-:Y:S02]  /*24830*/  IMAD R7, R7, -0x7, R4 ;  /* 0xfffffff907077824 */ /* 0x000fe400078e0204 */
[----:B------:R-:W-:Y:S01]  /*24840*/  IMAD.MOV.U32 R4, RZ, RZ, -0x1 ;  /* 0xffffffffff047424 */ /* 0x000fe200078e00ff */
[----:B---3--:R-:W-:-:S04]  /*24850*/  IADD3 R15, P1, R15, UR20, RZ ;  /* 0x000000140f0f7c10 */ /* 0x008fc8000ff3e0ff */
[----:B--2---:R-:W-:Y:S01]  /*24860*/  IADD3.X R16, R16, UR16, RZ, P1, !PT ;  /* 0x0000001010107c10 */ /* 0x004fe20008ffe4ff */
[----:B------:R0:W-:Y:S01]  /*24870*/  STL [R1+0x458], R15 ;  /* 0x0004580f01007387 */ /* 0x0001e20000100800 */
[----:B------:R-:W-:-:S03]  /*24880*/  ISETP.GE.U32.AND P1, PT, R15, UR6, PT ;  /* 0x000000060f007c0c */ /* 0x000fc6000bf26070 */
[----:B------:R0:W-:Y:S01]  /*24890*/  STL [R1+0x454], R16 ;  /* 0x0004541001007387 */ /* 0x0001e20000100800 */
[----:B------:R-:W-:-:S13]  /*248a0*/  ISETP.GE.U32.AND.EX P1, PT, R16, UR7, PT, P1 ;  /* 0x0000000710007c0c */ /* 0x000fda000bf26110 */
[----:B0-----:R-:W-:Y:S05]  /*248b0*/  @P1 BRA `(.L_x_562) ;  /* 0x0000000400501947 */ /* 0x001fea0003800000 */
[----:B------:R-:W0:Y:S01]  /*248c0*/  S2R R8, SR_CTAID.X ;  /* 0x0000000000087919 */ /* 0x000e220000002500 */
[----:B------:R-:W-:Y:S01]  /*248d0*/  ULDC UR5, c[0x0][0x150] ;  /* 0x0000540000057ab9 */ /* 0x000fe20000000800 */
[----:B------:R-:W1:Y:S01]  /*248e0*/  LDC R3, c[0x0][0x144] ;  /* 0x00005100ff037b82 */ /* 0x000e620000000800 */
[----:B------:R-:W-:Y:S01]  /*248f0*/  ULDC.64 UR6, c[0x0][0x628] ;  /* 0x00018a0000067ab9 */ /* 0x000fe20000000a00 */
[----:B------:R-:W2:Y:S01]  /*24900*/  S2R R5, SR_CTAID.Y ;  /* 0x0000000000057919 */ /* 0x000ea20000002600 */
[----:B------:R-:W-:Y:S01]  /*24910*/  ISETP.NE.U32.AND P1, PT, RZ, UR6, PT ;  /* 0x00000006ff007c0c */ /* 0x000fe2000bf25070 */
[----:B------:R-:W-:-:S03]  /*24920*/  ULDC UR8, c[0x0][0x630] ;  /* 0x00018c0000087ab9 */ /* 0x000fc60000000800 */
[----:B------:R-:W-:Y:S01]  /*24930*/  ISETP.NE.AND.EX P1, PT, RZ, UR7, PT, P1 ;  /* 0x00000007ff007c0c */ /* 0x000fe2000bf25310 */
[----:B------:R-:W3:Y:S01]  /*24940*/  LDC R12, c[0x0][0x148] ;  /* 0x00005200ff0c7b82 */ /* 0x000ee20000000800 */
[----:B0-----:R-:W-:Y:S02]  /*24950*/  I2FP.F32.U32 R2, R8 ;  /* 0x0000000800027245 */ /* 0x001fe40000201000 */
[----:B--2---:R-:W-:-:S03]  /*24960*/  I2FP.F32.U32 R4, R5 ;  /* 0x0000000500047245 */ /* 0x004fc60000201000 */
[----:B------:R-:W-:Y:S01]  /*24970*/  FMUL R2, R2, UR5 ;  /* 0x0000000502027c20 */ /* 0x000fe20008400000 */
[----:B------:R-:W-:Y:S02]  /*24980*/  ULDC UR5, c[0x0][0x154] ;  /* 0x0000550000057ab9 */ /* 0x000fe40000000800 */
[----:B------:R-:W-:-:S03]  /*24990*/  FMUL R10, R4, UR5 ;  /* 0x00000005040a7c20 */ /* 0x000fc60008400000 */
[----:B------:R-:W0:Y:S08]  /*249a0*/  F2I.U32.TRUNC.NTZ R2, R2 ;  /* 0x0000000200027305 */ /* 0x000e30000020f000 */
[----:B------:R-:W2:Y:S01]  /*249b0*/  F2I.U32.TRUNC.NTZ R10, R10 ;  /* 0x0000000a000a7305 */ /* 0x000ea2000020f000 */
[----:B0-----:R-:W-:Y:S02]  /*249c0*/  IMAD.MOV R4, RZ, RZ, -R2 ;  /* 0x000000ffff047224 */ /* 0x001fe400078e0a02 */
[----:B------:R-:W-:-:S02]  /*249d0*/  IMAD.MOV.U32 R2, RZ, RZ, R15 ;  /* 0x000000ffff027224 */ /* 0x000fc400078e000f */
[----:B-1----:R-:W-:Y:S02]  /*249e0*/  IMAD R8, R3, R4, R8 ;  /* 0x0000000403087224 */ /* 0x002fe400078e0208 */
[----:B--2---:R-:W-:-:S04]  /*249f0*/  IMAD.MOV R3, RZ, RZ, -R10 ;  /* 0x000000ffff037224 */ /* 0x004fc800078e0a0a */
[----:B---3--:R-:W-:Y:S02]  /*24a00*/  @P4 IMAD R8, R12, R3, R5 ;  /* 0x000000030c084224 */ /* 0x008fe400078e0205 */
[----:B------:R-:W-:Y:S01]  /*24a10*/  IMAD.MOV.U32 R3, RZ, RZ, R16 ;  /* 0x000000ffff037224 */ /* 0x000fe200078e0010 */
[----:B------:R-:W-:Y:S06]  /*24a20*/  @!P1 BRA `(.L_x_563) ;  /* 0x0000000000289947 */ /* 0x000fec0003800000 */
[----:B------:R-:W-:Y:S02]  /*24a30*/  ULDC UR5, c[0x0][0x634] ;  /* 0x00018d0000057ab9 */ /* 0x000fe40000000800 */
[----:B------:R-:W-:-:S05]  /*24a40*/  IADD3 R3, P1, R15, UR5, RZ ;  /* 0x000000050f037c10 */ /* 0x000fca000ff3e0ff */
[----:B------:R-:W-:-:S04]  /*24a50*/  IMAD.X R11, RZ, RZ, R16, P1 ;  /* 0x000000ffff0b7224 */ /* 0x000fc800008e0610 */
[----:B------:R-:W-:-:S04]  /*24a60*/  IMAD.WIDE.U32 R4, R11, UR6, RZ ;  /* 0x000000060b047c25 */ /* 0x000fc8000f8e00ff */
[----:B------:R-:W-:-:S04]  /*24a70*/  IMAD.WIDE.U32 R4, P1, R3, UR7, R4 ;  /* 0x0000000703047c25 */ /* 0x000fc8000f820004 */
[----:B------:R-:W-:-:S04]  /*24a80*/  IMAD.WIDE.U32 R2, R3, UR6, RZ ;  /* 0x0000000603027c25 */ /* 0x000fc8000f8e00ff */
[----:B------:R-:W-:Y:S01]  /*24a90*/  IMAD.MOV.U32 R2, RZ, RZ, R5 ;  /* 0x000000ffff027224 */ /* 0x000fe200078e0005 */
[----:B------:R-:W-:Y:S01]  /*24aa0*/  IADD3 RZ, P3, R3, R4, RZ ;  /* 0x0000000403ff7210 */ /* 0x000fe20007f7e0ff */
[----:B------:R-:W-:-:S04]  /*24ab0*/  IMAD.X R3, RZ, RZ, RZ, P1 ;  /* 0x000000ffff037224 */ /* 0x000fc800008e06ff */
[----:B------:R-:W-:-:S08]  /*24ac0*/  IMAD.WIDE.U32.X R2, R11, UR7, R2, P3 ;  /* 0x000000070b027c25 */ /* 0x000fd000098e0402 */
.L_x_563:
[--C-:B------:R-:W-:Y:S01]  /*24ad0*/  SHF.R.U64 R10, R2, UR8, R3.reuse ;  /* 0x00000008020a7c19 */ /* 0x100fe20008001203 */
[----:B------:R-:W-:Y:S01]  /*24ae0*/  ULDC.64 UR6, c[0x0][0x620] ;  /* 0x0001880000067ab9 */ /* 0x000fe20000000a00 */
[----:B------:R-:W-:Y:S01]  /*24af0*/  SHF.R.U32.HI R2, RZ, UR8, R3 ;  /* 0x00000008ff027c19 */ /* 0x000fe20008011603 */
[----:B------:R-:W-:Y:S01]  /*24b00*/  IMAD.MOV.U32 R3, RZ, RZ, R16 ;  /* 0x000000ffff037224 */ /* 0x000fe200078e0010 */
[----:B------:R-:W-:Y:S01]  /*24b10*/  IADD3 R11, P1, RZ, -R10, RZ ;  /* 0x8000000aff0b7210 */ /* 0x000fe20007f3e0ff */
[----:B------:R-:W-:-:S04]  /*24b20*/  ULDC UR5, c[0x0][0x618] ;  /* 0x0001860000057ab9 */ /* 0x000fc80000000800 */
[----:B------:R-:W-:-:S04]  /*24b30*/  IMAD.X R2, RZ, RZ, ~R2, P1 ;  /* 0x000000ffff027224 */ /* 0x000fc800008e0e02 */
[----:B------:R-:W-:-:S04]  /*24b40*/  IMAD R2, R2, UR6, RZ ;  /* 0x0000000602027c24 */ /* 0x000fc8000f8e02ff */
[----:B------:R-:W-:Y:S02]  /*24b50*/  IMAD R5, R11, UR7, R2 ;  /* 0x000000070b057c24 */ /* 0x000fe4000f8e0202 */
[----:B------:R-:W-:-:S04]  /*24b60*/  IMAD.MOV.U32 R2, RZ, RZ, R15 ;  /* 0x000000ffff027224 */ /* 0x000fc800078e000f */
[----:B------:R-:W-:Y:S01]  /*24b70*/  IMAD.WIDE.U32 R2, R11, UR6, R2 ;  /* 0x000000060b027c25 */ /* 0x000fe2000f8e0002 */
[----:B------:R-:W-:Y:S02]  /*24b80*/  ULDC.64 UR6, c[0x0][0x640] ;  /* 0x0001900000067ab9 */ /* 0x000fe40000000a00 */
[----:B------:R-:W-:Y:S01]  /*24b90*/  ISETP.NE.U32.AND P1, PT, RZ, UR6, PT ;  /* 0x00000006ff007c0c */ /* 0x000fe2000bf25070 */
[----:B------:R-:W-:-:S03]  /*24ba0*/  IMAD.IADD R3, R3, 0x1, R5 ;  /* 0x0000000103037824 */ /* 0x000fc600078e0205 */
[----:B------:R-:W-:Y:S02]  /*24bb0*/  ISETP.NE.AND.EX P1, PT, RZ, UR7, PT, P1 ;  /* 0x00000007ff007c0c */ /* 0x000fe4000bf25310 */
[--C-:B------:R-:W-:Y:S02]  /*24bc0*/  SHF.R.U64 R11, R2, UR5, R3.reuse ;  /* 0x00000005020b7c19 */ /* 0x100fe40008001203 */
[----:B------:R-:W-:Y:S01]  /*24bd0*/  SHF.R.U32.HI R2, RZ, UR5, R3 ;  /* 0x00000005ff027c19 */ /* 0x000fe20008011603 */
[----:B------:R-:W-:-:S03]  /*24be0*/  ULDC UR5, c[0x0][0x608] ;  /* 0x0001820000057ab9 */ /* 0x000fc60000000800 */
[--C-:B------:R-:W-:Y:S02]  /*24bf0*/  SHF.R.U64 R12, R11, UR5, R2.reuse ;  /* 0x000000050b0c7c19 */ /* 0x100fe40008001202 */
[----:B------:R-:W-:Y:S01]  /*24c00*/  SHF.R.U32.HI R3, RZ, UR5, R2 ;  /* 0x00000005ff037c19 */ /* 0x000fe20008011602 */
[----:B------:R-:W-:-:S03]  /*24c10*/  ULDC UR5, c[0x0][0x658] ;  /* 0x0001960000057ab9 */ /* 0x000fc60000000800 */
[--C-:B------:R-:W-:Y:S02]  /*24c20*/  SHF.R.U64 R13, R12, UR5, R3.reuse ;  /* 0x000000050c0d7c19 */ /* 0x100fe40008001203 */
[----:B------:R-:W-:-:S03]  /*24c30*/  SHF.R.U32.HI R15, RZ, UR5, R3 ;  /* 0x00000005ff0f7c19 */ /* 0x000fc60008011603 */
[----:B------:R-:W-:Y:S02]  /*24c40*/  IMAD.MOV.U32 R2, RZ, RZ, R13 ;  /* 0x000000ffff027224 */ /* 0x000fe400078e000d */
        /* <DEDUP_REMOVED lines=12> */
.L_x_564:
[----:B------:R-:W-:Y:S01]  /*24d10*/  ULDC UR5, c[0x0][0x648] ;  /* 0x0001920000057ab9 */ /* 0x000fe20000000800 */
[----:B------:R-:W-:Y:S02]  /*24d20*/  LOP3.LUT R12, R12, UR17, RZ, 0xc0, !PT ;  /* 0x000000110c0c7c12 */ /* 0x000fe4000f8ec0ff */
[----:B------:R-:W-:Y:S01]  /*24d30*/  SHF.R.U64 R3, R2, UR5, R3 ;  /* 0x0000000502037c19 */ /* 0x000fe20008001203 */
[----:B------:R-:W-:-:S04]  /*24d40*/  ULDC UR5, c[0x0][0x638] ;  /* 0x00018e0000057ab9 */ /* 0x000fc80000000800 */
[----:B------:R-:W-:Y:S02]  /*24d50*/  IMAD.MOV R2, RZ, RZ, -R3 ;  /* 0x000000ffff027224 */ /* 0x000fe400078e0a03 */
[----:B------:R-:W-:Y:S02]  /*24d60*/  IMAD R5, R3, UR18, R12 ;  /* 0x0000001203057c24 */ /* 0x000fe4000f8e020c */
[----:B------:R-:W-:Y:S01]  /*24d70*/  IMAD R13, R2, UR5, R13 ;  /* 0x00000005020d7c24 */ /* 0x000fe2000f8e020d */
[----:B------:R-:W-:Y:S01]  /*24d80*/  ULDC UR5, c[0x0][0x610] ;  /* 0x0001840000057ab9 */ /* 0x000fe20000000800 */
[----:B------:R-:W-:Y:S01]  /*24d90*/  LOP3.LUT R2, R11, UR4, RZ, 0xc0, !PT ;  /* 0x000000040b027c12 */ /* 0x000fe2000f8ec0ff */
[----:B------:R-:W-:Y:S01]  /*24da0*/  IMAD R8, R5, UR5, R8 ;  /* 0x0000000505087c24 */ /* 0x000fe2000f8e0208 */
[----:B------:R-:W-:-:S03]  /*24db0*/  ULDC UR5, c[0x0][0x600] ;  /* 0x0001800000057ab9 */ /* 0x000fc60000000800 */
[----:B------:R-:W-:Y:S02]  /*24dc0*/  IMAD R13, R13, UR5, R2 ;  /* 0x000000050d0d7c24 */ /* 0x000fe4000f8e0202 */
[----:B------:R-:W-:-:S03]  /*24dd0*/  IMAD.MOV.U32 R2, RZ, RZ, 0x1 ;  /* 0x00000001ff027424 */ /* 0x000fc600078e00ff */
[----:B------:R-:W-:Y:S02]  /*24de0*/  SEL R4, R13, R8, !P4 ;  /* 0x000000080d047207 */ /* 0x000fe40006000000 */
[----:B------:R-:W-:-:S07]  /*24df0*/  SEL R5, R8, R13, !P4 ;  /* 0x0000000d08057207 */ /* 0x000fce0006000000 */
.L_x_562:
[----:B------:R-:W-:Y:S05]  /*24e00*/  BSYNC B1 ;  /* 0x0000000000017941 */ /* 0x000fea0003800000 */
.L_x_561:
[----:B------:R-:W-:-:S13]  /*24e10*/  LOP3.LUT P1, RZ, R2, 0xff, RZ, 0xc0, !PT ;  /* 0x000000ff02ff7812 */ /* 0x000fda000782c0ff */
[----:B------:R-:W-:Y:S05]  /*24e20*/  @P1 BRA `(.L_x_565) ;  /* 0xfffffff400381947 */ /* 0x000fea000383ffff */
[----:B------:R-:W-:Y:S05]  /*24e30*/  BSYNC B0 ;  /* 0x0000000000007941 */ /* 0x000fea0003800000 */
.L_x_553:
[----:B------:R-:W-:-:S03]  /*24e40*/  UMOV UR5, 0xffffffff ;  /* 0xffffffff00057882 */ /* 0x000fc60000000000 */
[----:B------:R-:W-:Y:S05]  /*24e50*/  BRA.DIV UR5, `(.L_x_566) ;  /* 0x0000000605947947 */ /* 0x000fea000b800000 */
[----:B------:R-:W-:-:S13]  /*24e60*/  ELECT P0, URZ, PT ;  /* 0x00000000003f782f */ /* 0x000fda0003800000 */
.L_x_583:
[----:B------:R-:W-:Y:S04]  /*24e70*/  BSSY B0, `(.L_x_567) ;  /* 0x0000047000007945 */ /* 0x000fe80003800000 */
[----:B------:R-:W-:Y:S05]  /*24e80*/  @!P0 BRA `(.L_x_568) ;  /* 0x0000000400148947 */ /* 0x000fea0003800000 */
[----:B------:R-:W-:-:S04]  /*24e90*/  ULOP3.LUT UR5, UR13, 0x2, URZ, 0xfc, !UPT ;  /* 0x000000020d057892 */ /* 0x000fc8000f8efc3f */
[----:B------:R-:W-:-:S06]  /*24ea0*/  UISETP.NE.AND UP0, UPT, UR5, 0x3, UPT ;  /* 0x000000030500788c */ /* 0x000fcc000bf05270 */
[----:B------:R-:W-:-:S13]  /*24eb0*/  PLOP3.LUT P0, PT, PT, PT, UP0, 0x80, 0x0 ;  /* 0x000000000000781c */ /* 0x000fda0003f0f008 */
[----:B------:R-:W-:Y:S05]  /*24ec0*/  @!P0 BRA `(.L_x_569) ;  /* 0x0000000000048947 */ /* 0x000fea0003800000 */
[----:B------:R-:W-:Y:S01]  /*24ed0*/  BPT.TRAP 0x1 ;  /* 0x000000040000795c */ /* 0x000fe20000300000 */
.L_x_569:
[----:B------:R-:W0:Y:S01]  /*24ee0*/  S2R R3, SR_CgaCtaId ;  /* 0x0000000000037919 */ /* 0x000e220000008800 */
[----:B------:R-:W-:Y:S02]  /*24ef0*/  MOV R0, 0x400 ;  /* 0x0000040000007802 */ /* 0x000fe40000000f00 */
[----:B------:R-:W-:Y:S02]  /*24f00*/  SHF.L.U32 R2, R6, 0x1f, RZ ;  /* 0x0000001f06027819 */ /* 0x000fe400000006ff */
[----:B0-----:R-:W-:-:S05]  /*24f10*/  LEA R0, R3, R0, 0x18 ;  /* 0x0000000003007211 */ /* 0x001fca00078ec0ff */
[----:B------:R-:W-:-:S04]  /*24f20*/  VIADD R0, R0, 0x38 ;  /* 0x0000003800007836 */ /* 0x000fc80000000000 */
[----:B------:R-:W-:-:S04]  /*24f30*/  IMAD R3, R7, 0x8, R0 ;  /* 0x0000000807037824 */ /* 0x000fc800078e0200 */
[----:B------:R-:W0:Y:S02]  /*24f40*/  SYNCS.PHASECHK.TRANS64.TRYWAIT P0, [R3+URZ], R2 ;  /* 0x00000002030075a7 */ /* 0x000e24000800017f */
[----:B0-----:R-:W-:Y:S05]  /*24f50*/  @!P0 BRA `(.L_x_570) ;  /* 0x0000000400788947 */ /* 0x001fea0003800000 */
.L_x_584:
[----:B------:R-:W-:-:S05]  /*24f60*/  VIADD R7, R7, 0x1 ;  /* 0x0000000107077836 */ /* 0x000fca0000000000 */
[----:B------:R-:W-:-:S04]  /*24f70*/  ISETP.NE.AND P0, PT, R7, 0x7, PT ;  /* 0x000000070700780c */ /* 0x000fc80003f05270 */
[----:B0-----:R-:W-:Y:S02]  /*24f80*/  SEL R3, RZ, 0x1, P0 ;  /* 0x00000001ff037807 */ /* 0x001fe40000000000 */
[----:B------:R-:W-:Y:S02]  /*24f90*/  SEL R7, R7, RZ, P0 ;  /* 0x000000ff07077207 */ /* 0x000fe40000000000 */
[----:B------:R-:W-:-:S03]  /*24fa0*/  LOP3.LUT R6, R6, R3, RZ, 0x3c, !PT ;  /* 0x0000000306067212 */ /* 0x000fc600078e3cff */
[----:B------:R-:W-:Y:S01]  /*24fb0*/  IMAD R3, R7, 0x8, R0 ;  /* 0x0000000807037824 */ /* 0x000fe200078e0200 */
[----:B------:R-:W-:-:S04]  /*24fc0*/  SHF.L.U32 R2, R6, 0x1f, RZ ;  /* 0x0000001f06027819 */ /* 0x000fc800000006ff */
[----:B------:R-:W0:Y:S02]  /*24fd0*/  SYNCS.PHASECHK.TRANS64.TRYWAIT P0, [R3+URZ], R2 ;  /* 0x00000002030075a7 */ /* 0x000e24000800017f */
[----:B0-----:R-:W-:Y:S05]  /*24fe0*/  @!P0 BRA `(.L_x_571) ;  /* 0x0000000400688947 */ /* 0x001fea0003800000 */
.L_x_585:
[----:B0-----:R-:W-:-:S05]  /*24ff0*/  VIADD R2, R7, 0x1 ;  /* 0x0000000107027836 */ /* 0x001fca0000000000 */
[----:B------:R-:W-:-:S04]  /*25000*/  ISETP.NE.AND P0, PT, R2, 0x7, PT ;  /* 0x000000070200780c */ /* 0x000fc80003f05270 */
[----:B------:R-:W-:Y:S02]  /*25010*/  SEL R3, RZ, 0x1, P0 ;  /* 0x00000001ff037807 */ /* 0x000fe40000000000 */
[----:B------:R-:W-:Y:S02]  /*25020*/  SEL R5, R2, RZ, P0 ;  /* 0x000000ff02057207 */ /* 0x000fe40000000000 */
[----:B------:R-:W-:-:S03]  /*25030*/  LOP3.LUT R6, R6, R3, RZ, 0x3c, !PT ;  /* 0x0000000306067212 */ /* 0x000fc600078e3cff */
[----:B------:R-:W-:Y:S01]  /*25040*/  IMAD R3, R5, 0x8, R0 ;  /* 0x0000000805037824 */ /* 0x000fe200078e0200 */
[----:B------:R-:W-:-:S04]  /*25050*/  SHF.L.U32 R2, R6, 0x1f, RZ ;  /* 0x0000001f06027819 */ /* 0x000fc800000006ff */
[----:B------:R-:W0:Y:S02]  /*25060*/  SYNCS.PHASECHK.TRANS64.TRYWAIT P0, [R3+URZ], R2 ;  /* 0x00000002030075a7 */ /* 0x000e24000800017f */
[----:B0-----:R-:W-:Y:S05]  /*25070*/  @!P0 BRA `(.L_x_572) ;  /* 0x0000000400588947 */ /* 0x001fea0003800000 */
.L_x_586:
        /* <DEDUP_REMOVED lines=9> */
.L_x_587:
        /* <DEDUP_REMOVED lines=9> */
.L_x_588:
        /* <DEDUP_REMOVED lines=9> */
.L_x_589:
[----:B0-----:R-:W-:-:S05]  /*25230*/  VIADD R2, R5, 0x1 ;  /* 0x0000000105027836 */ /* 0x001fca0000000000 */
[----:B------:R-:W-:-:S04]  /*25240*/  ISETP.NE.AND P0, PT, R2, 0x7, PT ;  /* 0x000000070200780c */ /* 0x000fc80003f05270 */
[----:B------:R-:W-:Y:S02]  /*25250*/  SEL R4, RZ, 0x1, P0 ;  /* 0x00000001ff047807 */ /* 0x000fe40000000000 */
[----:B------:R-:W-:Y:S02]  /*25260*/  SEL R3, R2, RZ, P0 ;  /* 0x000000ff02037207 */ /* 0x000fe40000000000 */
[----:B------:R-:W-:-:S03]  /*25270*/  LOP3.LUT R4, R7, R4, RZ, 0x3c, !PT ;  /* 0x0000000407047212 */ /* 0x000fc600078e3cff */
[----:B------:R-:W-:Y:S01]  /*25280*/  IMAD R3, R3, 0x8, R0 ;  /* 0x0000000803037824 */ /* 0x000fe200078e0200 */
[----:B------:R-:W-:-:S07]  /*25290*/  SHF.L.U32 R0, R4, 0x1f, RZ ;  /* 0x0000001f04007819 */ /* 0x000fce00000006ff */
.L_x_576:
[----:B0-----:R0:W1:Y:S02]  /*252a0*/  SYNCS.PHASECHK.TRANS64.TRYWAIT P0, [R3+URZ], R0 ;  /* 0x00000000030075a7 */ /* 0x001064000800017f */
[----:B-1----:R-:W-:Y:S05]  /*252b0*/  @!P0 NANOSLEEP.SYNCS 0x989680 ;  /* 0x009896800000895d */ /* 0x002fea0003900000 */
[----:B------:R-:W1:Y:S02]  /*252c0*/  @!P0 SYNCS.PHASECHK.TRANS64 P0, [R3+URZ], R0 ;  /* 0x00000000030085a7 */ /* 0x000e64000800007f */
[----:B-1----:R-:W-:Y:S05]  /*252d0*/  @!P0 BRA `(.L_x_576) ;  /* 0xfffffffc00f08947 */ /* 0x002fea000383ffff */
.L_x_568:
[----:B------:R-:W-:Y:S05]  /*252e0*/  BSYNC B0 ;  /* 0x0000000000007941 */ /* 0x000fea0003800000 */
.L_x_567:
[----:B------:R-:W-:Y:S05]  /*252f0*/  EXIT ;  /* 0x000000000000794d */ /* 0x000fea0003800000 */
.L_x_17:
[----:B-1----:R-:W-:-:S04]  /*25300*/  IMAD.U32 R3, RZ, RZ, UR6 ;  /* 0x00000006ff037e24 */ /* 0x002fc8000f8e00ff */
[----:B------:R1:W3:Y:S03]  /*25310*/  SYNCS.PHASECHK.TRANS64.TRYWAIT P0, [R3+URZ], R0 ;  /* 0x00000000030075a7 */ /* 0x0002e6000800017f */
[----:B---3--:R-:W-:Y:S05]  /*25320*/  @!P0 NANOSLEEP.SYNCS 0x989680 ;  /* 0x009896800000895d */ /* 0x008fea0003900000 */
[----:B------:R-:W3:Y:S02]  /*25330*/  @!P0 SYNCS.PHASECHK.TRANS64 P0, [R3+URZ], R0 ;  /* 0x00000000030085a7 */ /* 0x000ee4000800007f */
[----:B---3--:R-:W-:Y:S05]  /*25340*/  @!P0 BRA `(.L_x_17) ;  /* 0xfffffffc00ec8947 */ /* 0x008fea000383ffff */
[----:B------:R-:W-:Y:S05]  /*25350*/  BRA `(.L_x_16) ;  /* 0xfffffdd800087947 */ /* 0x000fea000383ffff */
.L_x_23:
[----:B-----5:R1:W-:Y:S02]  /*25360*/  STL [R1+0x46c], R0 ;  /* 0x00046c0001007387 */ /* 0x0203e40000100800 */
[----:B-1----:R-:W-:-:S04]  /*25370*/  IMAD.U32 R0, RZ, RZ, UR16 ;  /* 0x00000010ff007e24 */ /* 0x002fc8000f8e00ff */
[----:B------:R1:W3:Y:S03]  /*25380*/  SYNCS.PHASECHK.TRANS64.TRYWAIT P0, [R0+URZ], R2 ;  /* 0x00000002000075a7 */ /* 0x0002e6000800017f */
[----:B---3--:R-:W-:Y:S05]  /*25390*/  @!P0 NANOSLEEP.SYNCS 0x989680 ;  /* 0x009896800000895d */ /* 0x008fea0003900000 */
[----:B------:R1:W3:Y:S02]  /*253a0*/  @!P0 SYNCS.PHASECHK.TRANS64 P0, [R0+URZ], R2 ;  /* 0x00000002000085a7 */ /* 0x0002e4000800007f */
[----:B-1----:R1:W5:Y:S02]  /*253b0*/  LDL.LU R0, [R1+0x46c] ;  /* 0x00046c0001007983 */ /* 0x0023640000300800 */
[----:B-1-3--:R-:W-:Y:S05]  /*253c0*/  @!P0 BRA `(.L_x_23) ;  /* 0xfffffffc00e48947 */ /* 0x00afea000383ffff */
[----:B------:R-:W-:Y:S05]  /*253d0*/  BRA `(.L_x_22) ;  /* 0xfffffe1800d47947 */ /* 0x000fea000383ffff */
.L_x_554:
[----:B------:R-:W-:Y:S01]  /*253e0*/  BSSY B1, `(.L_x_577) ;  /* 0x0000006000017945 */ /* 0x000fe20003800000 */
[----:B------:R-:W-:-:S07]  /*253f0*/  IMAD.MOV.U32 R2, RZ, RZ, -0x1 ;  /* 0xffffffffff027424 */ /* 0x000fce00078e00ff */
[----:B------:R-:W-:Y:S05]  /*25400*/  WARPSYNC.COLLECTIVE R2, `(.L_x_578) ;  /* 0x00000000020c7348 */ /* 0x000fea0003c00000 */
[----:B------:R-:W-:Y:S02]  /*25410*/  ELECT P1, UR62, PT ;  /* 0x00000000003e782f */ /* 0x000fe40003820000 */
[----:B------:R-:W-:Y:S01]  /*25420*/  MOV R2, UR62 ;  /* 0x0000003e00027c02 */ /* 0x000fe20008000f00 */
[----:B------:R-:W-:Y:S10]  /*25430*/  ENDCOLLECTIVE ;  /* 0x000000000000791b */ /* 0x000ff40003800000 */
.L_x_578:
[----:B------:R-:W-:Y:S05]  /*25440*/  BSYNC B1 ;  /* 0x0000000000017941 */ /* 0x000fea0003800000 */
.L_x_577:
[----:B------:R-:W-:Y:S05]  /*25450*/  BRA `(.L_x_579) ;  /* 0xffffffec00b87947 */ /* 0x000fea000383ffff */
.L_x_557:
[----:B-1----:R1:W2:Y:S02]  /*25460*/  SYNCS.PHASECHK.TRANS64.TRYWAIT P1, [R16+URZ+0x38], R11 ;  /* 0x0000380b100075a7 */ /* 0x0022a4000802017f */
[----:B--2---:R-:W-:Y:S05]  /*25470*/  @!P1 NANOSLEEP.SYNCS 0x989680 ;  /* 0x009896800000995d */ /* 0x004fea0003900000 */
[----:B------:R-:W2:Y:S02]  /*25480*/  @!P1 SYNCS.PHASECHK.TRANS64 P1, [R16+URZ+0x38], R11 ;  /* 0x0000380b100095a7 */ /* 0x000ea4000802007f */
[----:B--2---:R-:W-:Y:S05]  /*25490*/  @!P1 BRA `(.L_x_557) ;  /* 0xfffffffc00f09947 */ /* 0x004fea000383ffff */
[----:B------:R-:W-:Y:S05]  /*254a0*/  BRA `(.L_x_580) ;  /* 0xffffffec00ec7947 */ /* 0x000fea000383ffff */
.L_x_566:
[----:B------:R-:W-:Y:S01]  /*254b0*/  BSSY B0, `(.L_x_581) ;  /* 0x0000006000007945 */ /* 0x000fe20003800000 */
[----:B------:R-:W-:-:S07]  /*254c0*/  IMAD.MOV.U32 R2, RZ, RZ, -0x1 ;  /* 0xffffffffff027424 */ /* 0x000fce00078e00ff */
[----:B------:R-:W-:Y:S05]  /*254d0*/  WARPSYNC.COLLECTIVE R2, `(.L_x_582) ;  /* 0x00000000020c7348 */ /* 0x000fea0003c00000 */
[----:B------:R-:W-:Y:S02]  /*254e0*/  ELECT P1, UR62, PT ;  /* 0x00000000003e782f */ /* 0x000fe40003820000 */
[----:B------:R-:W-:Y:S01]  /*254f0*/  MOV R2, UR62 ;  /* 0x0000003e00027c02 */ /* 0x000fe20008000f00 */
[----:B------:R-:W-:Y:S10]  /*25500*/  ENDCOLLECTIVE ;  /* 0x000000000000791b */ /* 0x000ff40003800000 */
.L_x_582:
[----:B------:R-:W-:Y:S05]  /*25510*/  BSYNC B0 ;  /* 0x0000000000007941 */ /* 0x000fea0003800000 */
.L_x_581:
[----:B------:R-:W-:Y:S01]  /*25520*/  PLOP3.LUT P0, PT, P1, PT, PT, 0x80, 0x0 ;  /* 0x000000000000781c */ /* 0x000fe20000f0f070 */
[----:B------:R-:W-:-:S12]  /*25530*/  BRA `(.L_x_583) ;  /* 0xfffffff8004c7947 */ /* 0x000fd8000383ffff */
.L_x_570:
[----:B0-----:R0:W1:Y:S02]  /*25540*/  SYNCS.PHASECHK.TRANS64.TRYWAIT P0, [R3+URZ], R2 ;  /* 0x00000002030075a7 */ /* 0x001064000800017f */
[----:B-1----:R-:W-:Y:S05]  /*25550*/  @!P0 NANOSLEEP.SYNCS 0x989680 ;  /* 0x009896800000895d */ /* 0x002fea0003900000 */
[----:B------:R-:W1:Y:S02]  /*25560*/  @!P0 SYNCS.PHASECHK.TRANS64 P0, [R3+URZ], R2 ;  /* 0x00000002030085a7 */ /* 0x000e64000800007f */
[----:B-1----:R-:W-:Y:S05]  /*25570*/  @!P0 BRA `(.L_x_570) ;  /* 0xfffffffc00f08947 */ /* 0x002fea000383ffff */
[----:B------:R-:W-:Y:S05]  /*25580*/  BRA `(.L_x_584) ;  /* 0xfffffff800747947 */ /* 0x000fea000383ffff */
.L_x_571:
[----:B0-----:R0:W1:Y:S02]  /*25590*/  SYNCS.PHASECHK.TRANS64.TRYWAIT P0, [R3+URZ], R2 ;  /* 0x00000002030075a7 */ /* 0x001064000800017f */
[----:B-1----:R-:W-:Y:S05]  /*255a0*/  @!P0 NANOSLEEP.SYNCS 0x989680 ;  /* 0x009896800000895d */ /* 0x002fea0003900000 */
[----:B------:R-:W1:Y:S02]  /*255b0*/  @!P0 SYNCS.PHASECHK.TRANS64 P0, [R3+URZ], R2 ;  /* 0x00000002030085a7 */ /* 0x000e64000800007f */
[----:B-1----:R-:W-:Y:S05]  /*255c0*/  @!P0 BRA `(.L_x_571) ;  /* 0xfffffffc00f08947 */ /* 0x002fea000383ffff */
[----:B------:R-:W-:Y:S05]  /*255d0*/  BRA `(.L_x_585) ;  /* 0xfffffff800847947 */ /* 0x000fea000383ffff */
.L_x_572:
[----:B0-----:R0:W1:Y:S02]  /*255e0*/  SYNCS.PHASECHK.TRANS64.TRYWAIT P0, [R3+URZ], R2 ;  /* 0x00000002030075a7 */ /* 0x001064000800017f */
[----:B-1----:R-:W-:Y:S05]  /*255f0*/  @!P0 NANOSLEEP.SYNCS 0x989680 ;  /* 0x009896800000895d */ /* 0x002fea0003900000 */
[----:B------:R-:W1:Y:S02]  /*25600*/  @!P0 SYNCS.PHASECHK.TRANS64 P0, [R3+URZ], R2 ;  /* 0x00000002030085a7 */ /* 0x000e64000800007f */
[----:B-1----:R-:W-:Y:S05]  /*25610*/  @!P0 BRA `(.L_x_572) ;  /* 0xfffffffc00f08947 */ /* 0x002fea000383ffff */
[----:B------:R-:W-:Y:S05]  /*25620*/  BRA `(.L_x_586) ;  /* 0xfffffff800947947 */ /* 0x000fea000383ffff */
.L_x_573:
[----:B0-----:R0:W1:Y:S02]  /*25630*/  SYNCS.PHASECHK.TRANS64.TRYWAIT P0, [R3+URZ], R2 ;  /* 0x00000002030075a7 */ /* 0x001064000800017f */
[----:B-1----:R-:W-:Y:S05]  /*25640*/  @!P0 NANOSLEEP.SYNCS 0x989680 ;  /* 0x009896800000895d */ /* 0x002fea0003900000 */
[----:B------:R-:W1:Y:S02]  /*25650*/  @!P0 SYNCS.PHASECHK.TRANS64 P0, [R3+URZ], R2 ;  /* 0x00000002030085a7 */ /* 0x000e64000800007f */
[----:B-1----:R-:W-:Y:S05]  /*25660*/  @!P0 BRA `(.L_x_573) ;  /* 0xfffffffc00f08947 */ /* 0x002fea000383ffff */
[----:B------:R-:W-:Y:S05]  /*25670*/  BRA `(.L_x_587) ;  /* 0xfffffff800a47947 */ /* 0x000fea000383ffff */
.L_x_574:
[----:B0-----:R0:W1:Y:S02]  /*25680*/  SYNCS.PHASECHK.TRANS64.TRYWAIT P0, [R3+URZ], R2 ;  /* 0x00000002030075a7 */ /* 0x001064000800017f */
[----:B-1----:R-:W-:Y:S05]  /*25690*/  @!P0 NANOSLEEP.SYNCS 0x989680 ;  /* 0x009896800000895d */ /* 0x002fea0003900000 */
[----:B------:R-:W1:Y:S02]  /*256a0*/  @!P0 SYNCS.PHASECHK.TRANS64 P0, [R3+URZ], R2 ;  /* 0x00000002030085a7 */ /* 0x000e64000800007f */
[----:B-1----:R-:W-:Y:S05]  /*256b0*/  @!P0 BRA `(.L_x_574) ;  /* 0xfffffffc00f08947 */ /* 0x002fea000383ffff */
[----:B------:R-:W-:Y:S05]  /*256c0*/  BRA `(.L_x_588) ;  /* 0xfffffff800b47947 */ /* 0x000fea000383ffff */
.L_x_575:
[----:B0-----:R0:W1:Y:S02]  /*256d0*/  SYNCS.PHASECHK.TRANS64.TRYWAIT P0, [R3+URZ], R2 ;  /* 0x00000002030075a7 */ /* 0x001064000800017f */
[----:B-1----:R-:W-:Y:S05]  /*256e0*/  @!P0 NANOSLEEP.SYNCS 0x989680 ;  /* 0x009896800000895d */ /* 0x002fea0003900000 */
[----:B------:R-:W1:Y:S02]  /*256f0*/  @!P0 SYNCS.PHASECHK.TRANS64 P0, [R3+URZ], R2 ;  /* 0x00000002030085a7 */ /* 0x000e64000800007f */
[----:B-1----:R-:W-:Y:S05]  /*25700*/  @!P0 BRA `(.L_x_575) ;  /* 0xfffffffc00f08947 */ /* 0x002fea000383ffff */
[----:B------:R-:W-:Y:S05]  /*25710*/  BRA `(.L_x_589) ;  /* 0xfffffff800c47947 */ /* 0x000fea000383ffff */
.L_x_590:
[----:B------:R-:W-:-:S00]  /*25720*/  BRA `(.L_x_590) ;  /* 0xfffffffc00fc7947 */ /* 0x000fc0000383ffff */
[----:B------:R-:W-:-:S00]  /*25730*/  NOP ;  /* 0x0000000000007918 */ /* 0x000fc00000000000 */
        /* <DEDUP_REMOVED lines=12> */
.L_x_591:


//--------------------- .nv.shared._ZN7cutlass13device_kernelINS_4gemm6kernel13GemmUniversalIN4cute5tupleIJiiiiEEENS1_10collective13CollectiveMmaINS1_37MainloopSm90TmaGmmaWarpSpecializedFP8ILi7ENS5_IJNS4_1CILi1EEESB_SB_EEENS1_35KernelTmaWarpSpecializedCooperativeEEENS5_IJNSA_ILi256EEESF_NSA_ILi64EEEEEENS_12float_e5m2_tENS5_IJlSB_lEEESI_SJ_NS4_8TiledMMAINS4_8MMA_AtomIJNS4_4SM904GMMA31MMA_64x256x32_F32E5M2E5M2_SS_TNILNSN_7ScaleInE1ELSP_1EEEEEENS4_6LayoutINS5_IJNSA_ILi2EEESB_SB_EEENS5_IJSB_NSA_ILi0EEESV_EEEEENS5_IJNS4_10UnderscoreESY_SY_EEEEENS4_13SM90_TMA_LOADENS4_14ComposedLayoutINS4_7SwizzleILi2ELi4ELi3EEENS4_18smem_ptr_flag_bitsILi8EEENSS_INS5_IJNSA_ILi8EEESG_EEENS5_IJSG_SB_EEEEEEEvNS4_8identityES11_S1B_vS1C_EENS_8epilogue10collective6detail29Sm90TmaWarpSpecializedAdapterINS1F_15DefaultEpilogueISI_SJ_SJ_NS1E_6thread17LinearCombinationISI_Li1EffLNS1J_9ScaleType4KindE0ELNS_15FloatRoundStyleE2ESI_EENS1_15EpilogueDefaultEEEEEvvEEEEvNT_6ParamsE --------------------------
	.section	.nv.shared._ZN7cutlass13device_kernelINS_4gemm6kernel13GemmUniversalIN4cute5tupleIJiiiiEEENS1_10collective13CollectiveMmaINS1_37MainloopSm90TmaGmmaWarpSpecializedFP8ILi7ENS5_IJNS4_1CILi1EEESB_SB_EEENS1_35KernelTmaWarpSpecializedCooperativeEEENS5_IJNSA_ILi256EEESF_NSA_ILi64EEEEEENS_12float_e5m2_tENS5_IJlSB_lEEESI_SJ_NS4_8TiledMMAINS4_8MMA_AtomIJNS4_4SM904GMMA31MMA_64x256x32_F32E5M2E5M2_SS_TNILNSN_7ScaleInE1ELSP_1EEEEEENS4_6LayoutINS5_IJNSA_ILi2EEESB_SB_EEENS5_IJSB_NSA_ILi0EEESV_EEEEENS5_IJNS4_10UnderscoreESY_SY_EEEEENS4_13SM90_TMA_LOADENS4_14ComposedLayoutINS4_7SwizzleILi2ELi4ELi3EEENS4_18smem_ptr_flag_bitsILi8EEENSS_INS5_IJNSA_ILi8EEESG_EEENS5_IJSG_SB_EEEEEEEvNS4_8identityES11_S1B_vS1C_EENS_8epilogue10collective6detail29Sm90TmaWarpSpecializedAdapterINS1F_15DefaultEpilogueISI_SJ_SJ_NS1E_6thread17LinearCombinationISI_Li1EffLNS1J_9ScaleType4KindE0ELNS_15FloatRoundStyleE2ESI_EENS1_15EpilogueDefaultEEEEEvvEEEEvNT_6ParamsE,"aw",@nobits
	.sectionflags	@""
	.align	16
	.zero		1024


//--------------------- .nv.shared.reserved.0     --------------------------
	.section	.nv.shared.reserved.0,"aw",@nobits
	.weak		__nv_reservedSMEM_offset_0_alias
	.size		__nv_reservedSMEM_offset_0_alias, 0, 0
	.other		__nv_reservedSMEM_offset_0_alias,@"STO_CUDA_RESERVED_SHARED STV_DEFAULT"
__nv_reservedSMEM_offset_0_alias:
	.zero		0


//--------------------- .nv.global                --------------------------
	.section	.nv.global,"aw",@nobits
.nv.global:
	.type		_ZN39_INTERNAL_54568369_4_k_cu_a46bfc54_43004cute1_E,@object
	.size		_ZN39_INTERNAL_54568369_4_k_cu_a46bfc54_43004cute1_E,(_ZN39_INTERNAL_54568369_4_k_cu_a46bfc54_43004cuda3std3__45__cpo6cbeginE - _ZN39_INTERNAL_54568369_4_k_cu_a46bfc54_43004cute1_E)
_ZN39_INTERNAL_54568369_4_k_cu_a46bfc54_43004cute1_E:
	.zero		1
	.type		_ZN39_INTERNAL_54568369_4_k_cu_a46bfc54_43004cuda3std3__45__cpo6cbeginE,@object
	.size		_ZN39_INTERNAL_54568369_4_k_cu_a46bfc54_43004cuda3std3__45__cpo6cbeginE,(_ZN39_INTERNAL_54568369_4_k_cu_a46bfc54_43004cuda3std3__48in_placeE - _ZN39_INTERNAL_54568369_4_k_cu_a46bfc54_43004cuda3std3__45__cpo6cbeginE)
_ZN39_INTERNAL_54568369_4_k_cu_a46bfc54_43004cuda3std3__45__cpo6cbeginE:
	.zero		1
	.type		_ZN39_INTERNAL_54568369_4_k_cu_a46bfc54_43004cuda3std3__48in_placeE,@object
	.size		_ZN39_INTERNAL_54568369_4_k_cu_a46bfc54_43004cuda3std3__48in_placeE,(_ZN39_INTERNAL_54568369_4_k_cu_a46bfc54_43004cuda3std6ranges3__45__cpo9iter_moveE - _ZN39_INTERNAL_54568369_4_k_cu_a46bfc54_43004cuda3std3__48in_placeE)
_ZN39_INTERNAL_54568369_4_k_cu_a46bfc54_43004cuda3std3__48in_placeE:
	.zero		1
	.type		_ZN39_INTERNAL_54568369_4_k_cu_a46bfc54_43004cuda3std6ranges3__45__cpo9iter_moveE,@object
	.size		_ZN39_INTERNAL_54568369_4_k_cu_a46bfc54_43004cuda3std6ranges3__45__cpo9iter_moveE,(_ZN39_INTERNAL_54568369_4_k_cu_a46bfc54_43004cuda3std3__45__cpo5beginE - _ZN39_INTERNAL_54568369_4_k_cu_a46bfc54_43004cuda3std6ranges3__45__cpo9iter_moveE)
_ZN39_INTERNAL_54568369_4_k_cu_a46bfc54_43004cuda3std6ranges3__45__cpo9iter_moveE:
	.zero		1
	.type		_ZN39_INTERNAL_54568369_4_k_cu_a46bfc54_43004cuda3std3__45__cpo5beginE,@object
	.size		_ZN39_INTERNAL_54568369_4_k_cu_a46bfc54_43004cuda3std3__45__cpo5beginE,(_ZN39_INTERNAL_54568369_4_k_cu_a46bfc54_43004cuda3std3__441_GLOBAL__N__54568369_4_k_cu_a46bfc54_43006ignoreE - _ZN39_INTERNAL_54568369_4_k_cu_a46bfc54_43004cuda3std3__45__cpo5beginE)
_ZN39_INTERNAL_54568369_4_k_cu_a46bfc54_43004cuda3std3__45__cpo5beginE:
	.zero		1
	.type		_ZN39_INTERNAL_54568369_4_k_cu_a46bfc54_43004cuda3std3__441_GLOBAL__N__54568369_4_k_cu_a46bfc54_43006ignoreE,@object
	.size		_ZN39_INTERNAL_54568369_4_k_cu_a46bfc54_43004cuda3std3__441_GLOBAL__N__54568369_4_k_cu_a46bfc54_43006ignoreE,(_ZN39_INTERNAL_54568369_4_k_cu_a46bfc54_43004cute7productE - _ZN39_INTERNAL_54568369_4_k_cu_a46bfc54_43004cuda3std3__441_GLOBAL__N__54568369_4_k_cu_a46bfc54_43006ignoreE)
_ZN39_INTERNAL_54568369_4_k_cu_a46bfc54_43004cuda3std3__441_GLOBAL__N__54568369_4_k_cu_a46bfc54_43006ignoreE:
	.zero		1
	.type		_ZN39_INTERNAL_54568369_4_k_cu_a46bfc54_43004cute7productE,@object
	.size		_ZN39_INTERNAL_54568369_4_k_cu_a46bfc54_43004cute7productE,(_ZN39_INTERNAL_54568369_4_k_cu_a46bfc54_43004cuda3std3__45__cpo3endE - _ZN39_INTERNAL_54568369_4_k_cu_a46bfc54_43004cute7productE)
_ZN39_INTERNAL_54568369_4_k_cu_a46bfc54_43004cute7productE:
	.zero		1
	.type		_ZN39_INTERNAL_54568369_4_k_cu_a46bfc54_43004cuda3std3__45__cpo3endE,@object
	.size		_ZN39_INTERNAL_54568369_4_k_cu_a46bfc54_43004cuda3std3__45__cpo3endE,(_ZN39_INTERNAL_54568369_4_k_cu_a46bfc54_43004cuda3std3__419piecewise_constructE - _ZN39_INTERNAL_54568369_4_k_cu_a46bfc54_43004cuda3std3__45__cpo3endE)
_ZN39_INTERNAL_54568369_4_k_cu_a46bfc54_43004cuda3std3__45__cpo3endE:
	.zero		1
	.type		_ZN39_INTERNAL_54568369_4_k_cu_a46bfc54_43004cuda3std3__419piecewise_constructE,@object
	.size		_ZN39_INTERNAL_54568369_4_k_cu_a46bfc54_43004cuda3std3__419piecewise_constructE,(_ZN39_INTERNAL_54568369_4_k_cu_a46bfc54_43004cuda3std3__45__cpo4cendE - _ZN39_INTERNAL_54568369_4_k_cu_a46bfc54_43004cuda3std3__419piecewise_constructE)
_ZN39_INTERNAL_54568369_4_k_cu_a46bfc54_43004cuda3std3__419piecewise_constructE:
	.zero		1
	.type		_ZN39_INTERNAL_54568369_4_k_cu_a46bfc54_43004cuda3std3__45__cpo4cendE,@object
	.size		_ZN39_INTERNAL_54568369_4_k_cu_a46bfc54_43004cuda3std3__45__cpo4cendE,(_ZN39_INTERNAL_54568369_4_k_cu_a46bfc54_43004cuda3std6ranges3__45__cpo4swapE - _ZN39_INTERNAL_54568369_4_k_cu_a46bfc54_43004cuda3std3__45__cpo4cendE)
_ZN39_INTERNAL_54568369_4_k_cu_a46bfc54_43004cuda3std3__45__cpo4cendE:
	.zero		1
	.type		_ZN39_INTERNAL_54568369_4_k_cu_a46bfc54_43004cuda3std6ranges3__45__cpo4swapE,@object
	.size		_ZN39_INTERNAL_54568369_4_k_cu_a46bfc54_43004cuda3std6ranges3__45__cpo4swapE,(.L_7 - _ZN39_INTERNAL_54568369_4_k_cu_a46bfc54_43004cuda3std6ranges3__45__cpo4swapE)
_ZN39_INTERNAL_54568369_4_k_cu_a46bfc54_43004cuda3std6ranges3__45__cpo4swapE:
	.zero		1
.L_7:


//--------------------- .nv.constant0._ZN7cutlass13device_kernelINS_4gemm6kernel13GemmUniversalIN4cute5tupleIJiiiiEEENS1_10collective13CollectiveMmaINS1_37MainloopSm90TmaGmmaWarpSpecializedFP8ILi7ENS5_IJNS4_1CILi1EEESB_SB_EEENS1_35KernelTmaWarpSpecializedCooperativeEEENS5_IJNSA_ILi256EEESF_NSA_ILi64EEEEEENS_12float_e5m2_tENS5_IJlSB_lEEESI_SJ_NS4_8TiledMMAINS4_8MMA_AtomIJNS4_4SM904GMMA31MMA_64x256x32_F32E5M2E5M2_SS_TNILNSN_7ScaleInE1ELSP_1EEEEEENS4_6LayoutINS5_IJNSA_ILi2EEESB_SB_EEENS5_IJSB_NSA_ILi0EEESV_EEEEENS5_IJNS4_10UnderscoreESY_SY_EEEEENS4_13SM90_TMA_LOADENS4_14ComposedLayoutINS4_7SwizzleILi2ELi4ELi3EEENS4_18smem_ptr_flag_bitsILi8EEENSS_INS5_IJNSA_ILi8EEESG_EEENS5_IJSG_SB_EEEEEEEvNS4_8identityES11_S1B_vS1C_EENS_8epilogue10collective6detail29Sm90TmaWarpSpecializedAdapterINS1F_15DefaultEpilogueISI_SJ_SJ_NS1E_6thread17LinearCombinationISI_Li1EffLNS1J_9ScaleType4KindE0ELNS_15FloatRoundStyleE2ESI_EENS1_15EpilogueDefaultEEEEEvvEEEEvNT_6ParamsE --------------------------
	.section	.nv.constant0._ZN7cutlass13device_kernelINS_4gemm6kernel13GemmUniversalIN4cute5tupleIJiiiiEEENS1_10collective13CollectiveMmaINS1_37MainloopSm90TmaGmmaWarpSpecializedFP8ILi7ENS5_IJNS4_1CILi1EEESB_SB_EEENS1_35KernelTmaWarpSpecializedCooperativeEEENS5_IJNSA_ILi256EEESF_NSA_ILi64EEEEEENS_12float_e5m2_tENS5_IJlSB_lEEESI_SJ_NS4_8TiledMMAINS4_8MMA_AtomIJNS4_4SM904GMMA31MMA_64x256x32_F32E5M2E5M2_SS_TNILNSN_7ScaleInE1ELSP_1EEEEEENS4_6LayoutINS5_IJNSA_ILi2EEESB_SB_EEENS5_IJSB_NSA_ILi0EEESV_EEEEENS5_IJNS4_10UnderscoreESY_SY_EEEEENS4_13SM90_TMA_LOADENS4_14ComposedLayoutINS4_7SwizzleILi2ELi4ELi3EEENS4_18smem_ptr_flag_bitsILi8EEENSS_INS5_IJNSA_ILi8EEESG_EEENS5_IJSG_SB_EEEEEEEvNS4_8identityES11_S1B_vS1C_EENS_8epilogue10collective6detail29Sm90TmaWarpSpecializedAdapterINS1F_15DefaultEpilogueISI_SJ_SJ_NS1E_6thread17LinearCombinationISI_Li1EffLNS1J_9ScaleType4KindE0ELNS_15FloatRoundStyleE2ESI_EENS1_15EpilogueDefaultEEEEEvvEEEEvNT_6ParamsE,"a",@progbits
	.sectionflags	@""
	.align	4
.nv.constant0._ZN7cutlass13device_kernelINS_4gemm6kernel13GemmUniversalIN4cute5tupleIJiiiiEEENS1_10collective13CollectiveMmaINS1_37MainloopSm90TmaGmmaWarpSpecializedFP8ILi7ENS5_IJNS4_1CILi1EEESB_SB_EEENS1_35KernelTmaWarpSpecializedCooperativeEEENS5_IJNSA_ILi256EEESF_NSA_ILi64EEEEEENS_12float_e5m2_tENS5_IJlSB_lEEESI_SJ_NS4_8TiledMMAINS4_8MMA_AtomIJNS4_4SM904GMMA31MMA_64x256x32_F32E5M2E5M2_SS_TNILNSN_7ScaleInE1ELSP_1EEEEEENS4_6LayoutINS5_IJNSA_ILi2EEESB_SB_EEENS5_IJSB_NSA_ILi0EEESV_EEEEENS5_IJNS4_10UnderscoreESY_SY_EEEEENS4_13SM90_TMA_LOADENS4_14ComposedLayoutINS4_7SwizzleILi2ELi4ELi3EEENS4_18smem_ptr_flag_bitsILi8EEENSS_INS5_IJNSA_ILi8EEESG_EEENS5_IJSG_SB_EEEEEEEvNS4_8identityES11_S1B_vS1C_EENS_8epilogue10collective6detail29Sm90TmaWarpSpecializedAdapterINS1F_15DefaultEpilogueISI_SJ_SJ_NS1E_6thread17LinearCombinationISI_Li1EffLNS1J_9ScaleType4KindE0ELNS_15FloatRoundStyleE2ESI_EENS1_15EpilogueDefaultEEEEEvvEEEEvNT_6ParamsE:
	.zero		1664


//--------------------- SYMBOLS --------------------------

	.type		.nv.reservedSmem.offset0,@object
	.size		.nv.reservedSmem.offset0,0x4
